//
// Generated by NVIDIA NVVM Compiler
//
// Compiler Build ID: CL-36424714
// Cuda compilation tools, release 13.0, V13.0.88
// Based on NVVM 20.0.0
//

.version 9.0
.target sm_100
.address_size 64

	// .globl	_Z12matmul_naivePK6__halfS1_Pfiii
.extern .shared .align 16 .b8 s[];

.visible .entry _Z12matmul_naivePK6__halfS1_Pfiii(
	.param .u64 .ptr .align 1 _Z12matmul_naivePK6__halfS1_Pfiii_param_0,
	.param .u64 .ptr .align 1 _Z12matmul_naivePK6__halfS1_Pfiii_param_1,
	.param .u64 .ptr .align 1 _Z12matmul_naivePK6__halfS1_Pfiii_param_2,
	.param .u32 _Z12matmul_naivePK6__halfS1_Pfiii_param_3,
	.param .u32 _Z12matmul_naivePK6__halfS1_Pfiii_param_4,
	.param .u32 _Z12matmul_naivePK6__halfS1_Pfiii_param_5
)
{
	.reg .pred 	%p<13>;
	.reg .b16 	%rs<31>;
	.reg .b32 	%r<41>;
	.reg .b32 	%f<68>;
	.reg .b64 	%rd<53>;

	ld.param.u64 	%rd7, [_Z12matmul_naivePK6__halfS1_Pfiii_param_0];
	ld.param.u64 	%rd8, [_Z12matmul_naivePK6__halfS1_Pfiii_param_1];
	ld.param.u64 	%rd6, [_Z12matmul_naivePK6__halfS1_Pfiii_param_2];
	ld.param.u32 	%r20, [_Z12matmul_naivePK6__halfS1_Pfiii_param_3];
	ld.param.u32 	%r18, [_Z12matmul_naivePK6__halfS1_Pfiii_param_4];
	ld.param.u32 	%r19, [_Z12matmul_naivePK6__halfS1_Pfiii_param_5];
	cvta.to.global.u64 	%rd1, %rd8;
	cvta.to.global.u64 	%rd2, %rd7;
	mov.u32 	%r21, %ctaid.y;
	mov.u32 	%r22, %ntid.y;
	mov.u32 	%r23, %tid.y;
	mad.lo.s32 	%r1, %r21, %r22, %r23;
	mov.u32 	%r24, %ctaid.x;
	mov.u32 	%r25, %ntid.x;
	mov.u32 	%r26, %tid.x;
	mad.lo.s32 	%r2, %r24, %r25, %r26;
	setp.ge.s32 	%p1, %r1, %r20;
	setp.ge.s32 	%p2, %r2, %r18;
	or.pred  	%p3, %p1, %p2;
	@%p3 bra 	$L__BB0_14;
	setp.lt.s32 	%p4, %r19, 1;
	mov.f32 	%f67, 0f00000000;
	@%p4 bra 	$L__BB0_13;
	mul.lo.s32 	%r3, %r19, %r1;
	and.b32  	%r4, %r19, 7;
	setp.lt.u32 	%p5, %r19, 8;
	mov.f32 	%f67, 0f00000000;
	mov.b32 	%r39, 0;
	@%p5 bra 	$L__BB0_5;
	and.b32  	%r39, %r19, 2147483640;
	neg.s32 	%r37, %r39;
	shl.b32 	%r7, %r18, 3;
	mul.wide.u32 	%rd9, %r3, 2;
	add.s64 	%rd10, %rd9, %rd2;
	add.s64 	%rd52, %rd10, 8;
	mov.f32 	%f67, 0f00000000;
	mul.wide.s32 	%rd13, %r18, 2;
	mov.u32 	%r36, %r2;
$L__BB0_4:
	.pragma "nounroll";
	ld.global.u16 	%rs1, [%rd52+-8];
	// begin inline asm
	{  cvt.f32.f16 %f17, %rs1;}

	// end inline asm
	mul.wide.s32 	%rd11, %r36, 2;
	add.s64 	%rd12, %rd1, %rd11;
	ld.global.u16 	%rs2, [%rd12];
	// begin inline asm
	{  cvt.f32.f16 %f18, %rs2;}

	// end inline asm
	fma.rn.f32 	%f33, %f17, %f18, %f67;
	ld.global.u16 	%rs3, [%rd52+-6];
	// begin inline asm
	{  cvt.f32.f16 %f19, %rs3;}

	// end inline asm
	add.s64 	%rd14, %rd12, %rd13;
	ld.global.u16 	%rs4, [%rd14];
	// begin inline asm
	{  cvt.f32.f16 %f20, %rs4;}

	// end inline asm
	fma.rn.f32 	%f34, %f19, %f20, %f33;
	ld.global.u16 	%rs5, [%rd52+-4];
	// begin inline asm
	{  cvt.f32.f16 %f21, %rs5;}

	// end inline asm
	add.s64 	%rd15, %rd14, %rd13;
	ld.global.u16 	%rs6, [%rd15];
	// begin inline asm
	{  cvt.f32.f16 %f22, %rs6;}

	// end inline asm
	fma.rn.f32 	%f35, %f21, %f22, %f34;
	ld.global.u16 	%rs7, [%rd52+-2];
	// begin inline asm
	{  cvt.f32.f16 %f23, %rs7;}

	// end inline asm
	add.s64 	%rd16, %rd15, %rd13;
	ld.global.u16 	%rs8, [%rd16];
	// begin inline asm
	{  cvt.f32.f16 %f24, %rs8;}

	// end inline asm
	fma.rn.f32 	%f36, %f23, %f24, %f35;
	ld.global.u16 	%rs9, [%rd52];
	// begin inline asm
	{  cvt.f32.f16 %f25, %rs9;}

	// end inline asm
	add.s64 	%rd17, %rd16, %rd13;
	ld.global.u16 	%rs10, [%rd17];
	// begin inline asm
	{  cvt.f32.f16 %f26, %rs10;}

	// end inline asm
	fma.rn.f32 	%f37, %f25, %f26, %f36;
	ld.global.u16 	%rs11, [%rd52+2];
	// begin inline asm
	{  cvt.f32.f16 %f27, %rs11;}

	// end inline asm
	add.s64 	%rd18, %rd17, %rd13;
	ld.global.u16 	%rs12, [%rd18];
	// begin inline asm
	{  cvt.f32.f16 %f28, %rs12;}

	// end inline asm
	fma.rn.f32 	%f38, %f27, %f28, %f37;
	ld.global.u16 	%rs13, [%rd52+4];
	// begin inline asm
	{  cvt.f32.f16 %f29, %rs13;}

	// end inline asm
	add.s64 	%rd19, %rd18, %rd13;
	ld.global.u16 	%rs14, [%rd19];
	// begin inline asm
	{  cvt.f32.f16 %f30, %rs14;}

	// end inline asm
	fma.rn.f32 	%f39, %f29, %f30, %f38;
	ld.global.u16 	%rs15, [%rd52+6];
	// begin inline asm
	{  cvt.f32.f16 %f31, %rs15;}

	// end inline asm
	add.s64 	%rd20, %rd19, %rd13;
	ld.global.u16 	%rs16, [%rd20];
	// begin inline asm
	{  cvt.f32.f16 %f32, %rs16;}

	// end inline asm
	fma.rn.f32 	%f67, %f31, %f32, %f39;
	add.s32 	%r37, %r37, 8;
	add.s32 	%r36, %r36, %r7;
	add.s64 	%rd52, %rd52, 16;
	setp.ne.s32 	%p6, %r37, 0;
	@%p6 bra 	$L__BB0_4;
$L__BB0_5:
	setp.eq.s32 	%p7, %r4, 0;
	@%p7 bra 	$L__BB0_13;
	and.b32  	%r13, %r19, 3;
	setp.lt.u32 	%p8, %r4, 4;
	@%p8 bra 	$L__BB0_8;
	add.s32 	%r28, %r39, %r3;
	mul.wide.u32 	%rd21, %r28, 2;
	add.s64 	%rd22, %rd2, %rd21;
	ld.global.u16 	%rs17, [%rd22];
	// begin inline asm
	{  cvt.f32.f16 %f41, %rs17;}

	// end inline asm
	mad.lo.s32 	%r29, %r39, %r18, %r2;
	mul.wide.s32 	%rd23, %r29, 2;
	add.s64 	%rd24, %rd1, %rd23;
	ld.global.u16 	%rs18, [%rd24];
	// begin inline asm
	{  cvt.f32.f16 %f42, %rs18;}

	// end inline asm
	fma.rn.f32 	%f49, %f41, %f42, %f67;
	cvt.u64.u32 	%rd25, %r3;
	cvt.u64.u32 	%rd26, %r39;
	add.s64 	%rd27, %rd26, %rd25;
	shl.b64 	%rd28, %rd27, 1;
	add.s64 	%rd29, %rd2, %rd28;
	ld.global.u16 	%rs19, [%rd29+2];
	// begin inline asm
	{  cvt.f32.f16 %f43, %rs19;}

	// end inline asm
	mul.wide.s32 	%rd30, %r18, 2;
	add.s64 	%rd31, %rd24, %rd30;
	ld.global.u16 	%rs20, [%rd31];
	// begin inline asm
	{  cvt.f32.f16 %f44, %rs20;}

	// end inline asm
	fma.rn.f32 	%f50, %f43, %f44, %f49;
	ld.global.u16 	%rs21, [%rd29+4];
	// begin inline asm
	{  cvt.f32.f16 %f45, %rs21;}

	// end inline asm
	add.s64 	%rd32, %rd31, %rd30;
	ld.global.u16 	%rs22, [%rd32];
	// begin inline asm
	{  cvt.f32.f16 %f46, %rs22;}

	// end inline asm
	fma.rn.f32 	%f51, %f45, %f46, %f50;
	ld.global.u16 	%rs23, [%rd29+6];
	// begin inline asm
	{  cvt.f32.f16 %f47, %rs23;}

	// end inline asm
	add.s64 	%rd33, %rd32, %rd30;
	ld.global.u16 	%rs24, [%rd33];
	// begin inline asm
	{  cvt.f32.f16 %f48, %rs24;}

	// end inline asm
	fma.rn.f32 	%f67, %f47, %f48, %f51;
	add.s32 	%r39, %r39, 4;
$L__BB0_8:
	setp.eq.s32 	%p9, %r13, 0;
	@%p9 bra 	$L__BB0_13;
	setp.eq.s32 	%p10, %r13, 1;
	@%p10 bra 	$L__BB0_11;
	add.s32 	%r30, %r39, %r3;
	mul.wide.u32 	%rd34, %r30, 2;
	add.s64 	%rd35, %rd2, %rd34;
	ld.global.u16 	%rs25, [%rd35];
	// begin inline asm
	{  cvt.f32.f16 %f53, %rs25;}

	// end inline asm
	mad.lo.s32 	%r31, %r39, %r18, %r2;
	mul.wide.s32 	%rd36, %r31, 2;
	add.s64 	%rd37, %rd1, %rd36;
	ld.global.u16 	%rs26, [%rd37];
	// begin inline asm
	{  cvt.f32.f16 %f54, %rs26;}

	// end inline asm
	fma.rn.f32 	%f57, %f53, %f54, %f67;
	cvt.u64.u32 	%rd38, %r3;
	cvt.u64.u32 	%rd39, %r39;
	add.s64 	%rd40, %rd39, %rd38;
	shl.b64 	%rd41, %rd40, 1;
	add.s64 	%rd42, %rd2, %rd41;
	ld.global.u16 	%rs27, [%rd42+2];
	// begin inline asm
	{  cvt.f32.f16 %f55, %rs27;}

	// end inline asm
	mul.wide.s32 	%rd43, %r18, 2;
	add.s64 	%rd44, %rd37, %rd43;
	ld.global.u16 	%rs28, [%rd44];
	// begin inline asm
	{  cvt.f32.f16 %f56, %rs28;}

	// end inline asm
	fma.rn.f32 	%f67, %f55, %f56, %f57;
	add.s32 	%r39, %r39, 2;
$L__BB0_11:
	and.b32  	%r32, %r19, 1;
	setp.eq.b32 	%p11, %r32, 1;
	not.pred 	%p12, %p11;
	@%p12 bra 	$L__BB0_13;
	add.s32 	%r33, %r39, %r3;
	mul.wide.u32 	%rd45, %r33, 2;
	add.s64 	%rd46, %rd2, %rd45;
	ld.global.u16 	%rs29, [%rd46];
	// begin inline asm
	{  cvt.f32.f16 %f58, %rs29;}

	// end inline asm
	mad.lo.s32 	%r34, %r39, %r18, %r2;
	mul.wide.s32 	%rd47, %r34, 2;
	add.s64 	%rd48, %rd1, %rd47;
	ld.global.u16 	%rs30, [%rd48];
	// begin inline asm
	{  cvt.f32.f16 %f59, %rs30;}

	// end inline asm
	fma.rn.f32 	%f67, %f58, %f59, %f67;
$L__BB0_13:
	mad.lo.s32 	%r35, %r18, %r1, %r2;
	cvta.to.global.u64 	%rd49, %rd6;
	mul.wide.s32 	%rd50, %r35, 4;
	add.s64 	%rd51, %rd49, %rd50;
	st.global.f32 	[%rd51], %f67;
$L__BB0_14:
	ret;

}
	// .globl	_Z15matmul_wmma_optPK6__halfS1_Pfiii
.visible .entry _Z15matmul_wmma_optPK6__halfS1_Pfiii(
	.param .u64 .ptr .align 1 _Z15matmul_wmma_optPK6__halfS1_Pfiii_param_0,
	.param .u64 .ptr .align 1 _Z15matmul_wmma_optPK6__halfS1_Pfiii_param_1,
	.param .u64 .ptr .align 1 _Z15matmul_wmma_optPK6__halfS1_Pfiii_param_2,
	.param .u32 _Z15matmul_wmma_optPK6__halfS1_Pfiii_param_3,
	.param .u32 _Z15matmul_wmma_optPK6__halfS1_Pfiii_param_4,
	.param .u32 _Z15matmul_wmma_optPK6__halfS1_Pfiii_param_5
)
{
	.reg .pred 	%p<36>;
	.reg .b16 	%rs<41>;
	.reg .b32 	%r<151>;
	.reg .b32 	%f<52>;
	.reg .b64 	%rd<26>;

	ld.param.u64 	%rd5, [_Z15matmul_wmma_optPK6__halfS1_Pfiii_param_0];
	ld.param.u64 	%rd6, [_Z15matmul_wmma_optPK6__halfS1_Pfiii_param_1];
	ld.param.u32 	%r66, [_Z15matmul_wmma_optPK6__halfS1_Pfiii_param_3];
	ld.param.u32 	%r69, [_Z15matmul_wmma_optPK6__halfS1_Pfiii_param_4];
	ld.param.u32 	%r68, [_Z15matmul_wmma_optPK6__halfS1_Pfiii_param_5];
	cvta.to.global.u64 	%rd1, %rd5;
	cvta.to.global.u64 	%rd2, %rd6;
	mov.u32 	%r70, %ntid.x;
	shr.u32 	%r71, %r70, 5;
	mov.u32 	%r72, %ntid.y;
	mov.u32 	%r1, %tid.x;
	shr.u32 	%r73, %r1, 5;
	mov.u32 	%r74, %tid.y;
	mad.lo.s32 	%r2, %r71, %r74, %r73;
	and.b32  	%r150, %r1, 31;
	mov.u32 	%r75, %ctaid.y;
	mul.lo.s32 	%r76, %r75, %r72;
	mad.lo.s32 	%r77, %r76, %r71, %r2;
	mov.u32 	%r78, %ctaid.x;
	shl.b32 	%r4, %r77, 4;
	shl.b32 	%r5, %r78, 4;
	setp.ge.s32 	%p1, %r4, %r66;
	setp.ge.s32 	%p2, %r5, %r69;
	or.pred  	%p3, %p1, %p2;
	@%p3 bra 	$L__BB1_36;
	shl.b32 	%r6, %r2, 11;
	mov.u32 	%r80, s;
	add.s32 	%r7, %r80, %r6;
	setp.lt.s32 	%p4, %r68, 1;
	mov.f32 	%f44, 0f00000000;
	mov.f32 	%f45, %f44;
	mov.f32 	%f46, %f44;
	mov.f32 	%f47, %f44;
	mov.f32 	%f48, %f44;
	mov.f32 	%f49, %f44;
	mov.f32 	%f50, %f44;
	mov.f32 	%f51, %f44;
	@%p4 bra 	$L__BB1_32;
	and.b32  	%r8, %r1, 15;
	add.s32 	%r9, %r8, %r5;
	or.b32  	%r82, %r150, 96;
	shr.u32 	%r83, %r82, 4;
	add.s32 	%r10, %r83, %r4;
	mad.lo.s32 	%r11, %r68, %r10, %r8;
	shl.b32 	%r12, %r68, 3;
	or.b32  	%r84, %r150, 64;
	shr.u32 	%r85, %r84, 4;
	add.s32 	%r13, %r85, %r4;
	mad.lo.s32 	%r14, %r68, %r13, %r8;
	or.b32  	%r86, %r150, 32;
	shr.u32 	%r87, %r86, 4;
	add.s32 	%r15, %r87, %r4;
	shr.u32 	%r88, %r150, 4;
	add.s32 	%r16, %r88, %r4;
	mad.lo.s32 	%r17, %r68, %r16, %r8;
	mov.b32 	%r135, 0;
	mov.f32 	%f44, 0f00000000;
$L__BB1_3:
	shl.b32 	%r89, %r150, 1;
	add.s32 	%r90, %r6, %r89;
	mov.u32 	%r91, s;
	add.s32 	%r92, %r90, %r91;
	add.s32 	%r136, %r92, 128;
	add.s32 	%r20, %r8, %r135;
	add.s32 	%r144, %r11, %r135;
	add.s32 	%r142, %r14, %r135;
	mad.lo.s32 	%r140, %r68, %r15, %r20;
	add.s32 	%r137, %r17, %r135;
	mov.u32 	%r138, %r16;
	mov.u32 	%r139, %r15;
	mov.u32 	%r141, %r13;
	mov.u32 	%r143, %r10;
	mov.u32 	%r145, %r150;
$L__BB1_4:
	setp.ge.s32 	%p5, %r20, %r68;
	setp.ge.s32 	%p6, %r138, %r66;
	or.pred  	%p7, %p6, %p5;
	@%p7 bra 	$L__BB1_6;
	mul.wide.s32 	%rd7, %r137, 2;
	add.s64 	%rd8, %rd1, %rd7;
	ld.global.u16 	%rs33, [%rd8];
	bra.uni 	$L__BB1_7;
$L__BB1_6:
	mov.f32 	%f27, 0f00000000;
	// begin inline asm
	{  cvt.rn.f16.f32 %rs33, %f27;}

	// end inline asm
$L__BB1_7:
	setp.lt.s32 	%p8, %r20, %r68;
	st.shared.u16 	[%r136+-128], %rs33;
	setp.lt.s32 	%p9, %r139, %r66;
	and.pred  	%p10, %p9, %p8;
	@%p10 bra 	$L__BB1_9;
	mov.f32 	%f28, 0f00000000;
	// begin inline asm
	{  cvt.rn.f16.f32 %rs34, %f28;}

	// end inline asm
	bra.uni 	$L__BB1_10;
$L__BB1_9:
	mul.wide.s32 	%rd9, %r140, 2;
	add.s64 	%rd10, %rd1, %rd9;
	ld.global.u16 	%rs34, [%rd10];
$L__BB1_10:
	st.shared.u16 	[%r136+-64], %rs34;
	setp.lt.s32 	%p12, %r141, %r66;
	and.pred  	%p13, %p12, %p8;
	@%p13 bra 	$L__BB1_12;
	mov.f32 	%f29, 0f00000000;
	// begin inline asm
	{  cvt.rn.f16.f32 %rs35, %f29;}

	// end inline asm
	bra.uni 	$L__BB1_13;
$L__BB1_12:
	mul.wide.s32 	%rd11, %r142, 2;
	add.s64 	%rd12, %rd1, %rd11;
	ld.global.u16 	%rs35, [%rd12];
$L__BB1_13:
	st.shared.u16 	[%r136], %rs35;
	setp.lt.s32 	%p15, %r143, %r66;
	and.pred  	%p16, %p15, %p8;
	@%p16 bra 	$L__BB1_15;
	mov.f32 	%f30, 0f00000000;
	// begin inline asm
	{  cvt.rn.f16.f32 %rs36, %f30;}

	// end inline asm
	bra.uni 	$L__BB1_16;
$L__BB1_15:
	mul.wide.s32 	%rd13, %r144, 2;
	add.s64 	%rd14, %rd1, %rd13;
	ld.global.u16 	%rs36, [%rd14];
$L__BB1_16:
	st.shared.u16 	[%r136+64], %rs36;
	add.s32 	%r35, %r145, 128;
	add.s32 	%r144, %r144, %r12;
	add.s32 	%r143, %r143, 8;
	add.s32 	%r142, %r142, %r12;
	add.s32 	%r141, %r141, 8;
	add.s32 	%r140, %r140, %r12;
	add.s32 	%r139, %r139, 8;
	add.s32 	%r138, %r138, 8;
	add.s32 	%r137, %r137, %r12;
	add.s32 	%r136, %r136, 256;
	setp.lt.u32 	%p17, %r145, 128;
	mov.u32 	%r145, %r35;
	@%p17 bra 	$L__BB1_4;
	mov.u32 	%r146, %r150;
$L__BB1_18:
	setp.ge.u32 	%p18, %r9, %r69;
	shr.u32 	%r93, %r146, 4;
	add.s32 	%r46, %r93, %r135;
	setp.ge.s32 	%p19, %r46, %r68;
	or.pred  	%p20, %p19, %p18;
	@%p20 bra 	$L__BB1_20;
	mad.lo.s32 	%r94, %r46, %r69, %r9;
	mul.wide.s32 	%rd15, %r94, 2;
	add.s64 	%rd16, %rd2, %rd15;
	ld.global.u16 	%rs37, [%rd16];
	bra.uni 	$L__BB1_21;
$L__BB1_20:
	mov.f32 	%f31, 0f00000000;
	// begin inline asm
	{  cvt.rn.f16.f32 %rs37, %f31;}

	// end inline asm
$L__BB1_21:
	setp.lt.u32 	%p21, %r9, %r69;
	shl.b32 	%r95, %r146, 1;
	add.s32 	%r47, %r7, %r95;
	st.shared.u16 	[%r47+512], %rs37;
	add.s32 	%r96, %r146, 32;
	shr.u32 	%r97, %r96, 4;
	add.s32 	%r48, %r97, %r135;
	setp.lt.s32 	%p22, %r48, %r68;
	and.pred  	%p23, %p22, %p21;
	@%p23 bra 	$L__BB1_23;
	mov.f32 	%f32, 0f00000000;
	// begin inline asm
	{  cvt.rn.f16.f32 %rs38, %f32;}

	// end inline asm
	bra.uni 	$L__BB1_24;
$L__BB1_23:
	mad.lo.s32 	%r98, %r48, %r69, %r9;
	mul.wide.s32 	%rd17, %r98, 2;
	add.s64 	%rd18, %rd2, %rd17;
	ld.global.u16 	%rs38, [%rd18];
$L__BB1_24:
	setp.lt.u32 	%p24, %r9, %r69;
	st.shared.u16 	[%r47+576], %rs38;
	add.s32 	%r99, %r146, 64;
	shr.u32 	%r100, %r99, 4;
	add.s32 	%r49, %r100, %r135;
	setp.lt.s32 	%p25, %r49, %r68;
	and.pred  	%p26, %p25, %p24;
	@%p26 bra 	$L__BB1_26;
	mov.f32 	%f33, 0f00000000;
	// begin inline asm
	{  cvt.rn.f16.f32 %rs39, %f33;}

	// end inline asm
	bra.uni 	$L__BB1_27;
$L__BB1_26:
	mad.lo.s32 	%r101, %r49, %r69, %r9;
	mul.wide.s32 	%rd19, %r101, 2;
	add.s64 	%rd20, %rd2, %rd19;
	ld.global.u16 	%rs39, [%rd20];
$L__BB1_27:
	setp.lt.u32 	%p27, %r9, %r69;
	st.shared.u16 	[%r47+640], %rs39;
	add.s32 	%r102, %r146, 96;
	shr.u32 	%r103, %r102, 4;
	add.s32 	%r50, %r103, %r135;
	setp.lt.s32 	%p28, %r50, %r68;
	and.pred  	%p29, %p28, %p27;
	@%p29 bra 	$L__BB1_29;
	mov.f32 	%f34, 0f00000000;
	// begin inline asm
	{  cvt.rn.f16.f32 %rs40, %f34;}

	// end inline asm
	bra.uni 	$L__BB1_30;
$L__BB1_29:
	mad.lo.s32 	%r104, %r50, %r69, %r9;
	mul.wide.s32 	%rd21, %r104, 2;
	add.s64 	%rd22, %rd2, %rd21;
	ld.global.u16 	%rs40, [%rd22];
$L__BB1_30:
	st.shared.u16 	[%r47+704], %rs40;
	add.s32 	%r51, %r146, 128;
	setp.lt.u32 	%p30, %r146, 128;
	mov.u32 	%r146, %r51;
	@%p30 bra 	$L__BB1_18;
	bar.warp.sync 	-1;
	mov.b32 	%r105, 16;
	wmma.load.a.sync.aligned.row.m16n16k16.shared.f16 	{%r106, %r107, %r108, %r109, %r110, %r111, %r112, %r113}, [%r7], %r105;
	add.s32 	%r114, %r7, 512;
	wmma.load.b.sync.aligned.col.m16n16k16.shared.f16 	{%r115, %r116, %r117, %r118, %r119, %r120, %r121, %r122}, [%r114], %r105;
	wmma.mma.sync.aligned.row.col.m16n16k16.f32.f32 {%f51, %f50, %f49, %f48, %f47, %f46, %f45, %f44}, {%r106, %r107, %r108, %r109, %r110, %r111, %r112, %r113}, {%r115, %r116, %r117, %r118, %r119, %r120, %r121, %r122}, {%f51, %f50, %f49, %f48, %f47, %f46, %f45, %f44};
	bar.warp.sync 	-1;
	add.s32 	%r135, %r135, 16;
	setp.lt.s32 	%p31, %r135, %r68;
	@%p31 bra 	$L__BB1_3;
$L__BB1_32:
	ld.param.u64 	%rd25, [_Z15matmul_wmma_optPK6__halfS1_Pfiii_param_2];
	add.s32 	%r123, %r7, 1024;
	mov.b32 	%r124, 16;
	wmma.store.d.sync.aligned.row.m16n16k16.shared.f32 	[%r123], {%f51, %f50, %f49, %f48, %f47, %f46, %f45, %f44}, %r124;
	bar.warp.sync 	-1;
	and.b32  	%r125, %r1, 15;
	add.s32 	%r53, %r125, %r5;
	shr.u32 	%r126, %r150, 4;
	shl.b32 	%r127, %r126, 6;
	add.s32 	%r128, %r6, %r127;
	shl.b32 	%r129, %r1, 2;
	and.b32  	%r130, %r129, 60;
	add.s32 	%r131, %r128, %r130;
	mov.u32 	%r132, s;
	add.s32 	%r133, %r131, %r132;
	add.s32 	%r149, %r133, 1024;
	add.s32 	%r147, %r126, %r4;
	mad.lo.s32 	%r134, %r69, %r147, %r5;
	add.s32 	%r148, %r134, %r125;
	shl.b32 	%r57, %r69, 1;
	cvta.to.global.u64 	%rd3, %rd25;
$L__BB1_33:
	setp.ge.s32 	%p32, %r53, %r69;
	setp.ge.s32 	%p33, %r147, %r66;
	or.pred  	%p34, %p33, %p32;
	@%p34 bra 	$L__BB1_35;
	ld.shared.f32 	%f35, [%r149];
	mul.wide.u32 	%rd23, %r148, 4;
	add.s64 	%rd24, %rd3, %rd23;
	st.global.f32 	[%rd24], %f35;
$L__BB1_35:
	add.s32 	%r62, %r150, 32;
	add.s32 	%r149, %r149, 128;
	add.s32 	%r148, %r148, %r57;
	add.s32 	%r147, %r147, 2;
	setp.lt.u32 	%p35, %r150, 224;
	mov.u32 	%r150, %r62;
	@%p35 bra 	$L__BB1_33;
$L__BB1_36:
	ret;

}


// ===== COMPILED SASS (sm_100) =====

	.target	sm_100

	.elftype	@"ET_EXEC"


//--------------------- .note.nv.tkinfo           --------------------------
	.section	.note.nv.tkinfo,"",@"SHT_NOTE"
	.sectionflags	@"SHF_NOTE_NV_TKINFO"
	.tkinfo
        /*0018*/ 	.word	0x00000002
        /*0030*/ 	.string	""
        /*0030*/ 	.string	"ptxas"
        /*0030*/ 	.string	"Cuda compilation tools, release 13.0, V13.0.88"
        /*0030*/ 	.string	"Build cuda_13.0.r13.0/compiler.36424714_0"
        /*0030*/ 	.string	"-arch sm_100 -m 64 "



//--------------------- .note.nv.cuinfo           --------------------------
	.section	.note.nv.cuinfo,"",@"SHT_NOTE"
	.sectionflags	@"SHF_NOTE_NV_CUINFO"
        /*0018*/ 	.short	0x0002
        /*001a*/ 	.short	0x0064
        /*001c*/ 	.short	0x0082
	.zero		2


//--------------------- .nv.info                  --------------------------
	.section	.nv.info,"",@"SHT_CUDA_INFO"
	.align	4


	//----- nvinfo : EIATTR_REGCOUNT
	.align		4
        /*0000*/ 	.byte	0x04, 0x2f
        /*0002*/ 	.short	(.L_1 - .L_0)
	.align		4
.L_0:
        /*0004*/ 	.word	index@(_Z12matmul_naivePK6__halfS1_Pfiii)
        /*0008*/ 	.word	0x0000001f


	//----- nvinfo : EIATTR_FRAME_SIZE
	.align		4
.L_1:
        /*000c*/ 	.byte	0x04, 0x11
        /*000e*/ 	.short	(.L_3 - .L_2)
	.align		4
.L_2:
        /*0010*/ 	.word	index@(_Z12matmul_naivePK6__halfS1_Pfiii)
        /*0014*/ 	.word	0x00000000


	//----- nvinfo : EIATTR_REGCOUNT
	.align		4
.L_3:
        /*0018*/ 	.byte	0x04, 0x2f
        /*001a*/ 	.short	(.L_5 - .L_4)
	.align		4
.L_4:
        /*001c*/ 	.word	index@(_Z15matmul_wmma_optPK6__halfS1_Pfiii)
        /*0020*/ 	.word	0x00000028


	//----- nvinfo : EIATTR_FRAME_SIZE
	.align		4
.L_5:
        /*0024*/ 	.byte	0x04, 0x11
        /*0026*/ 	.short	(.L_7 - .L_6)
	.align		4
.L_6:
        /*0028*/ 	.word	index@(_Z15matmul_wmma_optPK6__halfS1_Pfiii)
        /*002c*/ 	.word	0x00000000


	//----- nvinfo : EIATTR_MIN_STACK_SIZE
	.align		4
.L_7:
        /*0030*/ 	.byte	0x04, 0x12
        /*0032*/ 	.short	(.L_9 - .L_8)
	.align		4
.L_8:
        /*0034*/ 	.word	index@(_Z15matmul_wmma_optPK6__halfS1_Pfiii)
        /*0038*/ 	.word	0x00000000


	//----- nvinfo : EIATTR_MIN_STACK_SIZE
	.align		4
.L_9:
        /*003c*/ 	.byte	0x04, 0x12
        /*003e*/ 	.short	(.L_11 - .L_10)
	.align		4
.L_10:
        /*0040*/ 	.word	index@(_Z12matmul_naivePK6__halfS1_Pfiii)
        /*0044*/ 	.word	0x00000000
.L_11:


//--------------------- .nv.compat                --------------------------
	.section	.nv.compat,"",@"SHT_CUDA_COMPAT_INFO"
	.align	4
        /*0000*/ 	.byte	0x02, 0x09, 0x00, 0x00, 0x02, 0x02, 0x01, 0x00, 0x02, 0x05, 0x05, 0x00, 0x03, 0x07, 0x01, 0x01
        /*0010*/ 	.byte	0x02, 0x03, 0x00, 0x00, 0x02, 0x06, 0x01, 0x00, 0x04, 0x0b, 0x08, 0x00, 0x09, 0x00, 0x00, 0x00
        /*0020*/ 	.byte	0x00, 0x00, 0x00, 0x00


//--------------------- .nv.info._Z15matmul_wmma_optPK6__halfS1_Pfiii --------------------------
	.section	.nv.info._Z15matmul_wmma_optPK6__halfS1_Pfiii,"",@"SHT_CUDA_INFO"
	.sectionflags	@""
	.align	4


	//----- nvinfo : EIATTR_CUDA_API_VERSION
	.align		4
        /*0000*/ 	.byte	0x04, 0x37
        /*0002*/ 	.short	(.L_13 - .L_12)
.L_12:
        /*0004*/ 	.word	0x00000082


	//----- nvinfo : EIATTR_KPARAM_INFO
	.align		4
.L_13:
        /*0008*/ 	.byte	0x04, 0x17
        /*000a*/ 	.short	(.L_15 - .L_14)
.L_14:
        /*000c*/ 	.word	0x00000000
        /*0010*/ 	.short	0x0005
        /*0012*/ 	.short	0x0020
        /*0014*/ 	.byte	0x00, 0xf0, 0x11, 0x00


	//----- nvinfo : EIATTR_KPARAM_INFO
	.align		4
.L_15:
        /*0018*/ 	.byte	0x04, 0x17
        /*001a*/ 	.short	(.L_17 - .L_16)
.L_16:
        /*001c*/ 	.word	0x00000000
        /*0020*/ 	.short	0x0004
        /*0022*/ 	.short	0x001c
        /*0024*/ 	.byte	0x00, 0xf0, 0x11, 0x00


	//----- nvinfo : EIATTR_KPARAM_INFO
	.align		4
.L_17:
        /*0028*/ 	.byte	0x04, 0x17
        /*002a*/ 	.short	(.L_19 - .L_18)
.L_18:
        /*002c*/ 	.word	0x00000000
        /*0030*/ 	.short	0x0003
        /*0032*/ 	.short	0x0018
        /*0034*/ 	.byte	0x00, 0xf0, 0x11, 0x00


	//----- nvinfo : EIATTR_KPARAM_INFO
	.align		4
.L_19:
        /*0038*/ 	.byte	0x04, 0x17
        /*003a*/ 	.short	(.L_21 - .L_20)
.L_20:
        /*003c*/ 	.word	0x00000000
        /*0040*/ 	.short	0x0002
        /*0042*/ 	.short	0x0010
        /*0044*/ 	.byte	0x00, 0xf5, 0x21, 0x00


	//----- nvinfo : EIATTR_KPARAM_INFO
	.align		4
.L_21:
        /*0048*/ 	.byte	0x04, 0x17
        /*004a*/ 	.short	(.L_23 - .L_22)
.L_22:
        /*004c*/ 	.word	0x00000000
        /*0050*/ 	.short	0x0001
        /*0052*/ 	.short	0x0008
        /*0054*/ 	.byte	0x00, 0xf5, 0x21, 0x00


	//----- nvinfo : EIATTR_KPARAM_INFO
	.align		4
.L_23:
        /*0058*/ 	.byte	0x04, 0x17
        /*005a*/ 	.short	(.L_25 - .L_24)
.L_24:
        /*005c*/ 	.word	0x00000000
        /*0060*/ 	.short	0x0000
        /*0062*/ 	.short	0x0000
        /*0064*/ 	.byte	0x00, 0xf5, 0x21, 0x00


	//----- nvinfo : EIATTR_SPARSE_MMA_MASK
	.align		4
.L_25:
        /*0068*/ 	.byte	0x03, 0x50
        /*006a*/ 	.short	0x0000


	//----- nvinfo : EIATTR_WMMA_USED
	.align		4
        /*006c*/ 	.byte	0x01, 0x2b
	.zero		2


	//----- nvinfo : EIATTR_MAXREG_COUNT
	.align		4
        /*0070*/ 	.byte	0x03, 0x1b
        /*0072*/ 	.short	0x00ff


	//----- nvinfo : EIATTR_MERCURY_ISA_VERSION
	.align		4
        /*0074*/ 	.byte	0x03, 0x5f
        /*0076*/ 	.short	0x0101


	//----- nvinfo : EIATTR_COOP_GROUP_MASK_REGIDS
	.align		4
        /*0078*/ 	.byte	0x04, 0x29
        /*007a*/ 	.short	(.L_27 - .L_26)


	//   ....[0]....
.L_26:
        /*007c*/ 	.word	0xffffffff


	//   ....[1]....
        /*0080*/ 	.word	0xffffffff


	//   ....[2]....
        /*0084*/ 	.word	0xffffffff


	//----- nvinfo : EIATTR_COOP_GROUP_INSTR_OFFSETS
	.align		4
.L_27:
        /*0088*/ 	.byte	0x04, 0x28
        /*008a*/ 	.short	(.L_29 - .L_28)


	//   ....[0]....
.L_28:
        /*008c*/ 	.word	0x000009e0


	//   ....[1]....
        /*0090*/ 	.word	0x00000b30


	//   ....[2]....
        /*0094*/ 	.word	0x00000d20


	//----- nvinfo : EIATTR_VRC_CTA_INIT_COUNT
	.align		4
.L_29:
        /*0098*/ 	.byte	0x02, 0x4a
	.zero		1
	.zero		1


	//----- nvinfo : EIATTR_EXIT_INSTR_OFFSETS
	.align		4
        /*009c*/ 	.byte	0x04, 0x1c
        /*009e*/ 	.short	(.L_31 - .L_30)


	//   ....[0]....
.L_30:
        /*00a0*/ 	.word	0x00000120


	//   ....[1]....
        /*00a4*/ 	.word	0x00000de0


	//----- nvinfo : EIATTR_CRS_STACK_SIZE
	.align		4
.L_31:
        /*00a8*/ 	.byte	0x04, 0x1e
        /*00aa*/ 	.short	(.L_33 - .L_32)
.L_32:
        /*00ac*/ 	.word	0x00000000


	//----- nvinfo : EIATTR_CBANK_PARAM_SIZE
	.align		4
.L_33:
        /*00b0*/ 	.byte	0x03, 0x19
        /*00b2*/ 	.short	0x0024


	//----- nvinfo : EIATTR_PARAM_CBANK
	.align		4
        /*00b4*/ 	.byte	0x04, 0x0a
        /*00b6*/ 	.short	(.L_35 - .L_34)
	.align		4
.L_34:
        /*00b8*/ 	.word	index@(.nv.constant0._Z15matmul_wmma_optPK6__halfS1_Pfiii)
        /*00bc*/ 	.short	0x0380
        /*00be*/ 	.short	0x0024


	//----- nvinfo : EIATTR_SW_WAR
	.align		4
.L_35:
        /*00c0*/ 	.byte	0x04, 0x36
        /*00c2*/ 	.short	(.L_37 - .L_36)
.L_36:
        /*00c4*/ 	.word	0x00000008
.L_37:


//--------------------- .nv.info._Z12matmul_naivePK6__halfS1_Pfiii --------------------------
	.section	.nv.info._Z12matmul_naivePK6__halfS1_Pfiii,"",@"SHT_CUDA_INFO"
	.sectionflags	@""
	.align	4


	//----- nvinfo : EIATTR_CUDA_API_VERSION
	.align		4
        /*0000*/ 	.byte	0x04, 0x37
        /*0002*/ 	.short	(.L_39 - .L_38)
.L_38:
        /*0004*/ 	.word	0x00000082


	//----- nvinfo : EIATTR_KPARAM_INFO
	.align		4
.L_39:
        /*0008*/ 	.byte	0x04, 0x17
        /*000a*/ 	.short	(.L_41 - .L_40)
.L_40:
        /*000c*/ 	.word	0x00000000
        /*0010*/ 	.short	0x0005
        /*0012*/ 	.short	0x0020
        /*0014*/ 	.byte	0x00, 0xf0, 0x11, 0x00


	//----- nvinfo : EIATTR_KPARAM_INFO
	.align		4
.L_41:
        /*0018*/ 	.byte	0x04, 0x17
        /*001a*/ 	.short	(.L_43 - .L_42)
.L_42:
        /*001c*/ 	.word	0x00000000
        /*0020*/ 	.short	0x0004
        /*0022*/ 	.short	0x001c
        /*0024*/ 	.byte	0x00, 0xf0, 0x11, 0x00


	//----- nvinfo : EIATTR_KPARAM_INFO
	.align		4
.L_43:
        /*0028*/ 	.byte	0x04, 0x17
        /*002a*/ 	.short	(.L_45 - .L_44)
.L_44:
        /*002c*/ 	.word	0x00000000
        /*0030*/ 	.short	0x0003
        /*0032*/ 	.short	0x0018
        /*0034*/ 	.byte	0x00, 0xf0, 0x11, 0x00


	//----- nvinfo : EIATTR_KPARAM_INFO
	.align		4
.L_45:
        /*0038*/ 	.byte	0x04, 0x17
        /*003a*/ 	.short	(.L_47 - .L_46)
.L_46:
        /*003c*/ 	.word	0x00000000
        /*0040*/ 	.short	0x0002
        /*0042*/ 	.short	0x0010
        /*0044*/ 	.byte	0x00, 0xf5, 0x21, 0x00


	//----- nvinfo : EIATTR_KPARAM_INFO
	.align		4
.L_47:
        /*0048*/ 	.byte	0x04, 0x17
        /*004a*/ 	.short	(.L_49 - .L_48)
.L_48:
        /*004c*/ 	.word	0x00000000
        /*0050*/ 	.short	0x0001
        /*0052*/ 	.short	0x0008
        /*0054*/ 	.byte	0x00, 0xf5, 0x21, 0x00


	//----- nvinfo : EIATTR_KPARAM_INFO
	.align		4
.L_49:
        /*0058*/ 	.byte	0x04, 0x17
        /*005a*/ 	.short	(.L_51 - .L_50)
.L_50:
        /*005c*/ 	.word	0x00000000
        /*0060*/ 	.short	0x0000
        /*0062*/ 	.short	0x0000
        /*0064*/ 	.byte	0x00, 0xf5, 0x21, 0x00


	//----- nvinfo : EIATTR_SPARSE_MMA_MASK
	.align		4
.L_51:
        /*0068*/ 	.byte	0x03, 0x50
        /*006a*/ 	.short	0x0000


	//----- nvinfo : EIATTR_MAXREG_COUNT
	.align		4
        /*006c*/ 	.byte	0x03, 0x1b
        /*006e*/ 	.short	0x00ff


	//----- nvinfo : EIATTR_MERCURY_ISA_VERSION
	.align		4
        /*0070*/ 	.byte	0x03, 0x5f
        /*0072*/ 	.short	0x0101


	//----- nvinfo : EIATTR_VRC_CTA_INIT_COUNT
	.align		4
        /*0074*/ 	.byte	0x02, 0x4a
	.zero		1
	.zero		1


	//----- nvinfo : EIATTR_EXIT_INSTR_OFFSETS
	.align		4
        /*0078*/ 	.byte	0x04, 0x1c
        /*007a*/ 	.short	(.L_53 - .L_52)


	//   ....[0]....
.L_52:
        /*007c*/ 	.word	0x000000c0


	//   ....[1]....
        /*0080*/ 	.word	0x00000ac0


	//----- nvinfo : EIATTR_CBANK_PARAM_SIZE
	.align		4
.L_53:
        /*0084*/ 	.byte	0x03, 0x19
        /*0086*/ 	.short	0x0024


	//----- nvinfo : EIATTR_PARAM_CBANK
	.align		4
        /*0088*/ 	.byte	0x04, 0x0a
        /*008a*/ 	.short	(.L_55 - .L_54)
	.align		4
.L_54:
        /*008c*/ 	.word	index@(.nv.constant0._Z12matmul_naivePK6__halfS1_Pfiii)
        /*0090*/ 	.short	0x0380
        /*0092*/ 	.short	0x0024


	//----- nvinfo : EIATTR_SW_WAR
	.align		4
.L_55:
        /*0094*/ 	.byte	0x04, 0x36
        /*0096*/ 	.short	(.L_57 - .L_56)
.L_56:
        /*0098*/ 	.word	0x00000008
.L_57:


//--------------------- .nv.callgraph             --------------------------
	.section	.nv.callgraph,"",@"SHT_CUDA_CALLGRAPH"
	.align	4
	.sectionentsize	8
	.align		4
        /*0000*/ 	.word	0x00000000
	.align		4
        /*0004*/ 	.word	0xffffffff
	.align		4
        /*0008*/ 	.word	0x00000000
	.align		4
        /*000c*/ 	.word	0xfffffffe
	.align		4
        /*0010*/ 	.word	0x00000000
	.align		4
        /*0014*/ 	.word	0xfffffffd
	.align		4
        /*0018*/ 	.word	0x00000000
	.align		4
        /*001c*/ 	.word	0xfffffffc


//--------------------- .text._Z15matmul_wmma_optPK6__halfS1_Pfiii --------------------------
	.section	.text._Z15matmul_wmma_optPK6__halfS1_Pfiii,"ax",@progbits
	.align	128
        .global         _Z15matmul_wmma_optPK6__halfS1_Pfiii
        .type           _Z15matmul_wmma_optPK6__halfS1_Pfiii,@function
        .size           _Z15matmul_wmma_optPK6__halfS1_Pfiii,(.L_x_14 - _Z15matmul_wmma_optPK6__halfS1_Pfiii)
        .other          _Z15matmul_wmma_optPK6__halfS1_Pfiii,@"STO_CUDA_ENTRY STV_DEFAULT"
_Z15matmul_wmma_optPK6__halfS1_Pfiii:
.text._Z15matmul_wmma_optPK6__halfS1_Pfiii:
[----:B------:R-:W-:Y:S01]  /*0000*/  LDC R1, c[0x0][0x37c] ;  /* 0x0000df00ff017b82 */ /* 0x000fe20000000800 */
[----:B------:R-:W0:Y:S01]  /*0010*/  S2R R7, SR_TID.X ;  /* 0x0000000000077919 */ /* 0x000e220000002100 */
[----:B------:R-:W1:Y:S06]  /*0020*/  LDCU UR4, c[0x0][0x360] ;  /* 0x00006c00ff0477ac */ /* 0x000e6c0008000800 */
[----:B------:R-:W2:Y:S01]  /*0030*/  S2UR UR5, SR_CTAID.X ;  /* 0x00000000000579c3 */ /* 0x000ea20000002500 */
[----:B------:R-:W3:Y:S01]  /*0040*/  S2R R3, SR_TID.Y ;  /* 0x0000000000037919 */ /* 0x000ee20000002200 */
[----:B------:R-:W4:Y:S01]  /*0050*/  LDCU UR6, c[0x0][0x364] ;  /* 0x00006c80ff0677ac */ /* 0x000f220008000800 */
[----:B------:R-:W4:Y:S01]  /*0060*/  S2R R2, SR_CTAID.Y ;  /* 0x0000000000027919 */ /* 0x000f220000002600 */
[----:B------:R-:W5:Y:S01]  /*0070*/  LDCU.64 UR8, c[0x0][0x398] ;  /* 0x00007300ff0877ac */ /* 0x000f620008000a00 */
[----:B-1----:R-:W-:-:S02]  /*0080*/  USHF.R.U32.HI UR4, URZ, 0x5, UR4 ;  /* 0x00000005ff047899 */ /* 0x002fc40008011604 */
[----:B--2---:R-:W-:Y:S01]  /*0090*/  USHF.L.U32 UR5, UR5, 0x4, URZ ;  /* 0x0000000405057899 */ /* 0x004fe200080006ff */
[----:B-----5:R-:W-:Y:S01]  /*00a0*/  IMAD.U32 R25, RZ, RZ, UR9 ;  /* 0x00000009ff197e24 */ /* 0x020fe2000f8e00ff */
[----:B0-----:R-:W-:-:S04]  /*00b0*/  SHF.R.U32.HI R0, RZ, 0x5, R7 ;  /* 0x00000005ff007819 */ /* 0x001fc80000011607 */
[----:B------:R-:W-:Y:S01]  /*00c0*/  ISETP.LE.AND P0, PT, R25, UR5, PT ;  /* 0x0000000519007c0c */ /* 0x000fe2000bf03270 */
[----:B---3--:R-:W-:Y:S02]  /*00d0*/  IMAD R0, R3, UR4, R0 ;  /* 0x0000000403007c24 */ /* 0x008fe4000f8e0200 */
[----:B----4-:R-:W-:-:S04]  /*00e0*/  IMAD R3, R2, UR6, RZ ;  /* 0x0000000602037c24 */ /* 0x010fc8000f8e02ff */
[----:B------:R-:W-:-:S04]  /*00f0*/  IMAD R3, R3, UR4, R0 ;  /* 0x0000000403037c24 */ /* 0x000fc8000f8e0200 */
[----:B------:R-:W-:-:S05]  /*0100*/  IMAD.SHL.U32 R24, R3, 0x10, RZ ;  /* 0x0000001003187824 */ /* 0x000fca00078e00ff */
[----:B------:R-:W-:-:S13]  /*0110*/  ISETP.GE.OR P0, PT, R24, UR8, P0 ;  /* 0x0000000818007c0c */ /* 0x000fda0008706670 */
[----:B------:R-:W-:Y:S05]  /*0120*/  @P0 EXIT ;  /* 0x000000000000094d */ /* 0x000fea0003800000 */
[----:B------:R-:W0:Y:S01]  /*0130*/  S2UR UR6, SR_CgaCtaId ;  /* 0x00000000000679c3 */ /* 0x000e220000008800 */
[----:B------:R-:W1:Y:S01]  /*0140*/  LDCU UR7, c[0x0][0x3a0] ;  /* 0x00007400ff0777ac */ /* 0x000e620008000800 */
[----:B------:R-:W-:Y:S01]  /*0150*/  IMAD.SHL.U32 R6, R0, 0x800, RZ ;  /* 0x0000080000067824 */ /* 0x000fe200078e00ff */
[----:B------:R-:W-:Y:S02]  /*0160*/  LOP3.LUT R7, R7, 0x1f, RZ, 0xc0, !PT ;  /* 0x0000001f07077812 */ /* 0x000fe400078ec0ff */
[----:B------:R-:W-:Y:S01]  /*0170*/  CS2R R14, SRZ ;  /* 0x00000000000e7805 */ /* 0x000fe2000001ff00 */
[----:B------:R-:W-:Y:S01]  /*0180*/  UMOV UR4, 0x400 ;  /* 0x0000040000047882 */ /* 0x000fe20000000000 */
[----:B------:R-:W-:Y:S02]  /*0190*/  CS2R R12, SRZ ;  /* 0x00000000000c7805 */ /* 0x000fe4000001ff00 */
[----:B------:R-:W-:Y:S02]  /*01a0*/  CS2R R10, SRZ ;  /* 0x00000000000a7805 */ /* 0x000fe4000001ff00 */
[----:B------:R-:W-:Y:S01]  /*01b0*/  CS2R R8, SRZ ;  /* 0x0000000000087805 */ /* 0x000fe2000001ff00 */
[----:B------:R-:W2:Y:S01]  /*01c0*/  LDCU.64 UR8, c[0x0][0x358] ;  /* 0x00006b00ff0877ac */ /* 0x000ea20008000a00 */
[----:B-1----:R-:W-:-:S02]  /*01d0*/  UISETP.GE.AND UP0, UPT, UR7, 0x1, UPT ;  /* 0x000000010700788c */ /* 0x002fc4000bf06270 */
[----:B0-----:R-:W-:-:S06]  /*01e0*/  ULEA UR4, UR6, UR4, 0x18 ;  /* 0x0000000406047291 */ /* 0x001fcc000f8ec0ff */
[----:B------:R-:W-:Y:S01]  /*01f0*/  VIADD R5, R6, UR4 ;  /* 0x0000000406057c36 */ /* 0x000fe20008000000 */
[----:B--2---:R-:W-:Y:S06]  /*0200*/  BRA.U !UP0, `(.L_x_0) ;  /* 0x0000000908547547 */ /* 0x004fec000b800000 */
[C---:B------:R-:W-:Y:S01]  /*0210*/  LOP3.LUT R3, R7.reuse, 0x60, RZ, 0xfc, !PT ;  /* 0x0000006007037812 */ /* 0x040fe200078efcff */
[----:B------:R-:W-:Y:S01]  /*0220*/  IMAD.MOV.U32 R15, RZ, RZ, RZ ;  /* 0x000000ffff0f7224 */ /* 0x000fe200078e00ff */
[C---:B------:R-:W-:Y:S01]  /*0230*/  LOP3.LUT R17, R7.reuse, 0x40, RZ, 0xfc, !PT ;  /* 0x0000004007117812 */ /* 0x040fe200078efcff */
[----:B------:R-:W-:Y:S01]  /*0240*/  UMOV UR4, URZ ;  /* 0x000000ff00047c82 */ /* 0x000fe20008000000 */
[C---:B------:R-:W-:Y:S02]  /*0250*/  LOP3.LUT R19, R7.reuse, 0x20, RZ, 0xfc, !PT ;  /* 0x0000002007137812 */ /* 0x040fe400078efcff */
[-C--:B------:R-:W-:Y:S02]  /*0260*/  LEA.HI R4, R7, R24.reuse, RZ, 0x1c ;  /* 0x0000001807047211 */ /* 0x080fe400078fe0ff */
[-C--:B------:R-:W-:Y:S02]  /*0270*/  LEA.HI R3, R3, R24.reuse, RZ, 0x1c ;  /* 0x0000001803037211 */ /* 0x080fe400078fe0ff */
[----:B------:R-:W-:-:S02]  /*0280*/  LEA.HI R2, R17, R24, RZ, 0x1c ;  /* 0x0000001811027211 */ /* 0x000fc400078fe0ff */
[----:B------:R-:W-:-:S07]  /*0290*/  LEA.HI R0, R19, R24, RZ, 0x1c ;  /* 0x0000001813007211 */ /* 0x000fce00078fe0ff */
.L_x_5:
[----:B0-----:R-:W0:Y:S01]  /*02a0*/  S2R R17, SR_CgaCtaId ;  /* 0x0000000000117919 */ /* 0x001e220000008800 */
[----:B------:R-:W1:Y:S01]  /*02b0*/  LDCU UR10, c[0x0][0x3a0] ;  /* 0x00007400ff0a77ac */ /* 0x000e620008000800 */
[----:B------:R-:W-:Y:S01]  /*02c0*/  MOV R16, 0x400 ;  /* 0x0000040000107802 */ /* 0x000fe20000000f00 */
[----:B------:R-:W-:Y:S01]  /*02d0*/  IMAD R18, R7, 0x2, R6 ;  /* 0x0000000207127824 */ /* 0x000fe200078e0206 */
[----:B------:R-:W2:Y:S01]  /*02e0*/  S2R R19, SR_TID.X ;  /* 0x0000000000137919 */ /* 0x000ea20000002100 */
[----:B------:R-:W3:Y:S01]  /*02f0*/  LDCU UR6, c[0x0][0x3a0] ;  /* 0x00007400ff0677ac */ /* 0x000ee20008000800 */
[----:B------:R-:W-:Y:S01]  /*0300*/  BSSY.RECONVERGENT B0, `(.L_x_1) ;  /* 0x0000039000007945 */ /* 0x000fe20003800200 */
[----:B------:R-:W-:Y:S01]  /*0310*/  MOV R28, R4 ;  /* 0x00000004001c7202 */ /* 0x000fe20000000f00 */
[----:B------:R-:W-:Y:S01]  /*0320*/  IMAD.MOV.U32 R26, RZ, RZ, R2 ;  /* 0x000000ffff1a7224 */ /* 0x000fe200078e0002 */
[----:B------:R-:W4:Y:S01]  /*0330*/  LDCU UR7, c[0x0][0x398] ;  /* 0x00007300ff0777ac */ /* 0x000f220008000800 */
[----:B------:R-:W-:-:S02]  /*0340*/  IMAD.MOV.U32 R27, RZ, RZ, R3 ;  /* 0x000000ffff1b7224 */ /* 0x000fc400078e0003 */
[----:B------:R-:W-:Y:S01]  /*0350*/  IMAD.MOV.U32 R31, RZ, RZ, R7 ;  /* 0x000000ffff1f7224 */ /* 0x000fe200078e0007 */
[----:B0-----:R-:W-:-:S04]  /*0360*/  LEA R17, R17, R16, 0x18 ;  /* 0x0000001011117211 */ /* 0x001fc800078ec0ff */
[----:B------:R-:W-:Y:S02]  /*0370*/  IADD3 R18, PT, PT, R18, 0x80, R17 ;  /* 0x0000008012127810 */ /* 0x000fe40007ffe011 */
[----:B--2---:R-:W-:Y:S01]  /*0380*/  LOP3.LUT R17, R19, 0xf, RZ, 0xc0, !PT ;  /* 0x0000000f13117812 */ /* 0x004fe200078ec0ff */
[----:B------:R-:W-:-:S04]  /*0390*/  IMAD.MOV.U32 R19, RZ, RZ, R0 ;  /* 0x000000ffff137224 */ /* 0x000fc800078e0000 */
[----:B------:R-:W-:Y:S02]  /*03a0*/  VIADD R25, R17, UR4 ;  /* 0x0000000411197c36 */ /* 0x000fe40008000000 */
[--C-:B-1----:R-:W-:Y:S02]  /*03b0*/  IMAD R29, R3, UR10, R17.reuse ;  /* 0x0000000a031d7c24 */ /* 0x102fe4000f8e0211 */
[--C-:B------:R-:W-:Y:S01]  /*03c0*/  IMAD R16, R2, UR10, R17.reuse ;  /* 0x0000000a02107c24 */ /* 0x100fe2000f8e0211 */
[----:B---3--:R-:W-:Y:S01]  /*03d0*/  ISETP.GE.AND P1, PT, R25, UR6, PT ;  /* 0x0000000619007c0c */ /* 0x008fe2000bf26270 */
[----:B------:R-:W-:Y:S01]  /*03e0*/  IMAD R17, R4, UR10, R17 ;  /* 0x0000000a04117c24 */ /* 0x000fe2000f8e0211 */
[----:B------:R-:W-:Y:S01]  /*03f0*/  IADD3 R29, PT, PT, R29, UR4, RZ ;  /* 0x000000041d1d7c10 */ /* 0x000fe2000fffe0ff */
[----:B------:R-:W-:Y:S02]  /*0400*/  VIADD R16, R16, UR4 ;  /* 0x0000000410107c36 */ /* 0x000fe40008000000 */
[----:B------:R-:W-:-:S02]  /*0410*/  VIADD R17, R17, UR4 ;  /* 0x0000000411117c36 */ /* 0x000fc40008000000 */
[----:B----4-:R-:W-:-:S07]  /*0420*/  IMAD R30, R0, UR6, R25 ;  /* 0x00000006001e7c24 */ /* 0x010fce000f8e0219 */
.L_x_2:
[----:B------:R-:W0:Y:S01]  /*0430*/  LDC R32, c[0x0][0x3a0] ;  /* 0x0000e800ff207b82 */ /* 0x000e220000000800 */
[----:B------:R-:W-:-:S13]  /*0440*/  ISETP.GE.OR P3, PT, R28, UR7, P1 ;  /* 0x000000071c007c0c */ /* 0x000fda0008f66670 */
[----:B------:R-:W1:Y:S01]  /*0450*/  @!P3 LDC.64 R22, c[0x0][0x380] ;  /* 0x0000e000ff16bb82 */ /* 0x000e620000000a00 */
[----:B0-----:R-:W-:-:S04]  /*0460*/  ISETP.GE.AND P0, PT, R25, R32, PT ;  /* 0x000000201900720c */ /* 0x001fc80003f06270 */
[----:B------:R-:W-:Y:S02]  /*0470*/  ISETP.LT.AND P4, PT, R19, UR7, !P0 ;  /* 0x0000000713007c0c */ /* 0x000fe4000c781270 */
[----:B------:R-:W-:-:S11]  /*0480*/  ISETP.LT.AND P2, PT, R26, UR7, !P0 ;  /* 0x000000071a007c0c */ /* 0x000fd6000c741270 */
[----:B------:R-:W0:Y:S01]  /*0490*/  @P4 LDC.64 R20, c[0x0][0x380] ;  /* 0x0000e000ff144b82 */ /* 0x000e220000000a00 */
[----:B------:R-:W-:Y:S02]  /*04a0*/  ISETP.LT.AND P0, PT, R27, UR7, !P0 ;  /* 0x000000071b007c0c */ /* 0x000fe4000c701270 */
[----:B------:R-:W-:-:S05]  /*04b0*/  @!P4 PRMT R35, RZ, 0x7610, R35 ;  /* 0x00007610ff23c816 */ /* 0x000fca0000000023 */
[----:B------:R-:W2:Y:S01]  /*04c0*/  @P2 LDC.64 R36, c[0x0][0x380] ;  /* 0x0000e000ff242b82 */ /* 0x000ea20000000a00 */
[----:B0-----:R-:W-:-:S05]  /*04d0*/  @P4 IMAD.WIDE R20, R30, 0x2, R20 ;  /* 0x000000021e144825 */ /* 0x001fca00078e0214 */
[----:B------:R0:W3:Y:S01]  /*04e0*/  @P4 LDG.E.U16 R35, desc[UR8][R20.64] ;  /* 0x0000000814234981 */ /* 0x0000e2000c1e1500 */
[----:B-1----:R-:W-:Y:S01]  /*04f0*/  @!P3 IMAD.WIDE R22, R17, 0x2, R22 ;  /* 0x000000021116b825 */ /* 0x002fe200078e0216 */
[----:B------:R-:W-:-:S03]  /*0500*/  @!P2 PRMT R33, RZ, 0x7610, R33 ;  /* 0x00007610ff21a816 */ /* 0x000fc60000000021 */
[----:B--2---:R-:W-:Y:S01]  /*0510*/  @P2 IMAD.WIDE R36, R16, 0x2, R36 ;  /* 0x0000000210242825 */ /* 0x004fe200078e0224 */
[----:B------:R1:W2:Y:S01]  /*0520*/  @!P3 LDG.E.U16 R34, desc[UR8][R22.64] ;  /* 0x000000081622b981 */ /* 0x0002a2000c1e1500 */
[----:B0-----:R-:W0:Y:S03]  /*0530*/  @P0 LDC.64 R20, c[0x0][0x380] ;  /* 0x0000e000ff140b82 */ /* 0x001e260000000a00 */
[----:B------:R-:W4:Y:S01]  /*0540*/  @P2 LDG.E.U16 R33, desc[UR8][R36.64] ;  /* 0x0000000824212981 */ /* 0x000f22000c1e1500 */
[----:B-1----:R-:W-:Y:S01]  /*0550*/  @!P0 PRMT R23, RZ, 0x7610, R23 ;  /* 0x00007610ff178816 */ /* 0x002fe20000000017 */
[----:B0-----:R-:W-:-:S05]  /*0560*/  @P0 IMAD.WIDE R20, R29, 0x2, R20 ;  /* 0x000000021d140825 */ /* 0x001fca00078e0214 */
[----:B------:R-:W5:Y:S01]  /*0570*/  @P0 LDG.E.U16 R23, desc[UR8][R20.64] ;  /* 0x0000000814170981 */ /* 0x000f62000c1e1500 */
[C---:B------:R-:W-:Y:S01]  /*0580*/  ISETP.GE.U32.AND P0, PT, R31.reuse, 0x80, PT ;  /* 0x000000801f00780c */ /* 0x040fe20003f06070 */
[----:B------:R-:W-:Y:S01]  /*0590*/  VIADD R31, R31, 0x80 ;  /* 0x000000801f1f7836 */ /* 0x000fe20000000000 */
[C---:B------:R-:W-:Y:S01]  /*05a0*/  LEA R16, R32.reuse, R16, 0x3 ;  /* 0x0000001020107211 */ /* 0x040fe200078e18ff */
[C---:B------:R-:W-:Y:S02]  /*05b0*/  IMAD R17, R32.reuse, 0x8, R17 ;  /* 0x0000000820117824 */ /* 0x040fe400078e0211 */
[C---:B------:R-:W-:Y:S02]  /*05c0*/  IMAD R30, R32.reuse, 0x8, R30 ;  /* 0x00000008201e7824 */ /* 0x040fe400078e021e */
[----:B------:R-:W-:Y:S02]  /*05d0*/  IMAD R29, R32, 0x8, R29 ;  /* 0x00000008201d7824 */ /* 0x000fe400078e021d */
[----:B------:R-:W-:-:S02]  /*05e0*/  VIADD R28, R28, 0x8 ;  /* 0x000000081c1c7836 */ /* 0x000fc40000000000 */
[----:B------:R-:W-:Y:S02]  /*05f0*/  VIADD R27, R27, 0x8 ;  /* 0x000000081b1b7836 */ /* 0x000fe40000000000 */
[----:B------:R-:W-:Y:S02]  /*0600*/  VIADD R26, R26, 0x8 ;  /* 0x000000081a1a7836 */ /* 0x000fe40000000000 */
[----:B------:R-:W-:Y:S01]  /*0610*/  VIADD R19, R19, 0x8 ;  /* 0x0000000813137836 */ /* 0x000fe20000000000 */
[----:B---3--:R-:W-:Y:S01]  /*0620*/  STS.U16 [R18+-0x40], R35 ;  /* 0xffffc02312007388 */ /* 0x008fe20000000400 */
[----:B------:R-:W-:-:S03]  /*0630*/  @P3 PRMT R34, RZ, 0x7610, R34 ;  /* 0x00007610ff223816 */ /* 0x000fc60000000022 */
[----:B----4-:R-:W-:Y:S04]  /*0640*/  STS.U16 [R18], R33 ;  /* 0x0000002112007388 */ /* 0x010fe80000000400 */
[----:B--2---:R-:W-:Y:S04]  /*0650*/  STS.U16 [R18+-0x80], R34 ;  /* 0xffff802212007388 */ /* 0x004fe80000000400 */
[----:B-----5:R0:W-:Y:S02]  /*0660*/  STS.U16 [R18+0x40], R23 ;  /* 0x0000401712007388 */ /* 0x0201e40000000400 */
[----:B0-----:R-:W-:Y:S01]  /*0670*/  IADD3 R18, PT, PT, R18, 0x100, RZ ;  /* 0x0000010012127810 */ /* 0x001fe20007ffe0ff */
[----:B------:R-:W-:Y:S06]  /*0680*/  @!P0 BRA `(.L_x_2) ;  /* 0xfffffffc00688947 */ /* 0x000fec000383ffff */
[----:B------:R-:W-:Y:S05]  /*0690*/  BSYNC.RECONVERGENT B0 ;  /* 0x0000000000007941 */ /* 0x000fea0003800200 */
.L_x_1:
[----:B------:R-:W0:Y:S01]  /*06a0*/  S2R R16, SR_TID.X ;  /* 0x0000000000107919 */ /* 0x000e220000002100 */
[----:B------:R-:W1:Y:S01]  /*06b0*/  LDCU UR6, c[0x0][0x39c] ;  /* 0x00007380ff0677ac */ /* 0x000e620008000800 */
[----:B------:R-:W-:Y:S01]  /*06c0*/  BSSY.RECONVERGENT B0, `(.L_x_3) ;  /* 0x0000030000007945 */ /* 0x000fe20003800200 */
[----:B------:R-:W-:Y:S01]  /*06d0*/  IMAD.MOV.U32 R30, RZ, RZ, R7 ;  /* 0x000000ffff1e7224 */ /* 0x000fe200078e0007 */
[----:B------:R-:W2:Y:S01]  /*06e0*/  LDCU UR7, c[0x0][0x39c] ;  /* 0x00007380ff0777ac */ /* 0x000ea20008000800 */
[----:B0-----:R-:W-:-:S05]  /*06f0*/  LOP3.LUT R16, R16, 0xf, RZ, 0xc0, !PT ;  /* 0x0000000f10107812 */ /* 0x001fca00078ec0ff */
[----:B------:R-:W-:-:S05]  /*0700*/  VIADD R28, R16, UR5 ;  /* 0x00000005101c7c36 */ /* 0x000fca0008000000 */
[----:B-12---:R-:W-:-:S13]  /*0710*/  ISETP.GE.U32.AND P1, PT, R28, UR6, PT ;  /* 0x000000061c007c0c */ /* 0x006fda000bf26070 */
.L_x_4:
[----:B0-----:R-:W0:Y:S01]  /*0720*/  LDC R26, c[0x0][0x3a0] ;  /* 0x0000e800ff1a7b82 */ /* 0x001e220000000800 */
[----:B------:R-:W-:Y:S01]  /*0730*/  IMAD.U32 R25, RZ, RZ, UR7 ;  /* 0x00000007ff197e24 */ /* 0x000fe2000f8e00ff */
[C---:B------:R-:W-:Y:S01]  /*0740*/  LEA.HI R29, R30.reuse, UR4, RZ, 0x1c ;  /* 0x000000041e1d7c11 */ /* 0x040fe2000f8fe0ff */
[C---:B------:R-:W-:Y:S01]  /*0750*/  VIADD R17, R30.reuse, 0x40 ;  /* 0x000000401e117836 */ /* 0x040fe20000000000 */
[C---:B------:R-:W-:Y:S01]  /*0760*/  IADD3 R27, PT, PT, R30.reuse, 0x60, RZ ;  /* 0x000000601e1b7810 */ /* 0x040fe20007ffe0ff */
[----:B------:R-:W-:Y:S01]  /*0770*/  VIADD R16, R30, 0x20 ;  /* 0x000000201e107836 */ /* 0x000fe20000000000 */
[----:B------:R-:W-:Y:S02]  /*0780*/  ISETP.GE.U32.AND P0, PT, R28, R25, PT ;  /* 0x000000191c00720c */ /* 0x000fe40003f06070 */
[----:B------:R-:W-:Y:S02]  /*0790*/  LEA.HI R33, R17, UR4, RZ, 0x1c ;  /* 0x0000000411217c11 */ /* 0x000fe4000f8fe0ff */
[----:B------:R-:W-:-:S02]  /*07a0*/  LEA.HI R31, R16, UR4, RZ, 0x1c ;  /* 0x00000004101f7c11 */ /* 0x000fc4000f8fe0ff */
[----:B------:R-:W-:Y:S02]  /*07b0*/  LEA.HI R27, R27, UR4, RZ, 0x1c ;  /* 0x000000041b1b7c11 */ /* 0x000fe4000f8fe0ff */
[-C--:B0-----:R-:W-:Y:S02]  /*07c0*/  ISETP.GE.OR P2, PT, R29, R26.reuse, P1 ;  /* 0x0000001a1d00720c */ /* 0x081fe40000f46670 */
[-C--:B------:R-:W-:Y:S02]  /*07d0*/  ISETP.LT.AND P4, PT, R33, R26.reuse, !P0 ;  /* 0x0000001a2100720c */ /* 0x080fe40004781270 */
[-C--:B------:R-:W-:Y:S02]  /*07e0*/  ISETP.LT.AND P3, PT, R31, R26.reuse, !P0 ;  /* 0x0000001a1f00720c */ /* 0x080fe40004761270 */
[----:B------:R-:W-:-:S07]  /*07f0*/  ISETP.LT.AND P0, PT, R27, R26, !P0 ;  /* 0x0000001a1b00720c */ /* 0x000fce0004701270 */
[----:B------:R-:W0:Y:S01]  /*0800*/  @!P2 LDC.64 R20, c[0x0][0x388] ;  /* 0x0000e200ff14ab82 */ /* 0x000e220000000a00 */
[--C-:B------:R-:W-:Y:S02]  /*0810*/  @!P2 IMAD R29, R29, UR7, R28.reuse ;  /* 0x000000071d1dac24 */ /* 0x100fe4000f8e021c */
[-CC-:B------:R-:W-:Y:S02]  /*0820*/  @P4 IMAD R33, R33, R25.reuse, R28.reuse ;  /* 0x0000001921214224 */ /* 0x180fe400078e021c */
[----:B------:R-:W-:-:S03]  /*0830*/  @P3 IMAD R31, R31, R25, R28 ;  /* 0x000000191f1f3224 */ /* 0x000fc600078e021c */
[----:B------:R-:W1:Y:S08]  /*0840*/  @P4 LDC.64 R16, c[0x0][0x388] ;  /* 0x0000e200ff104b82 */ /* 0x000e700000000a00 */
[----:B------:R-:W2:Y:S08]  /*0850*/  @P3 LDC.64 R22, c[0x0][0x388] ;  /* 0x0000e200ff163b82 */ /* 0x000eb00000000a00 */
[----:B------:R-:W3:Y:S01]  /*0860*/  @P0 LDC.64 R18, c[0x0][0x388] ;  /* 0x0000e200ff120b82 */ /* 0x000ee20000000a00 */
[----:B0-----:R-:W-:Y:S01]  /*0870*/  @!P2 IMAD.WIDE R20, R29, 0x2, R20 ;  /* 0x000000021d14a825 */ /* 0x001fe200078e0214 */
[----:B------:R-:W-:-:S02]  /*0880*/  @!P3 PRMT R29, RZ, 0x7610, R29 ;  /* 0x00007610ff1db816 */ /* 0x000fc4000000001d */
[----:B------:R-:W-:Y:S01]  /*0890*/  @!P0 PRMT R32, RZ, 0x7610, R32 ;  /* 0x00007610ff208816 */ /* 0x000fe20000000020 */
[----:B-1----:R-:W-:-:S04]  /*08a0*/  @P4 IMAD.WIDE R16, R33, 0x2, R16 ;  /* 0x0000000221104825 */ /* 0x002fc800078e0210 */
[----:B------:R-:W-:Y:S02]  /*08b0*/  @P0 IMAD R33, R27, R25, R28 ;  /* 0x000000191b210224 */ /* 0x000fe400078e021c */
[----:B------:R-:W4:Y:S01]  /*08c0*/  @!P2 LDG.E.U16 R27, desc[UR8][R20.64] ;  /* 0x00000008141ba981 */ /* 0x000f22000c1e1500 */
[----:B--2---:R-:W-:Y:S01]  /*08d0*/  @P3 IMAD.WIDE R22, R31, 0x2, R22 ;  /* 0x000000021f163825 */ /* 0x004fe200078e0216 */
[----:B------:R-:W-:-:S04]  /*08e0*/  @!P4 PRMT R31, RZ, 0x7610, R31 ;  /* 0x00007610ff1fc816 */ /* 0x000fc8000000001f */
[----:B------:R-:W2:Y:S01]  /*08f0*/  @P3 LDG.E.U16 R29, desc[UR8][R22.64] ;  /* 0x00000008161d3981 */ /* 0x000ea2000c1e1500 */
[----:B---3--:R-:W-:-:S03]  /*0900*/  @P0 IMAD.WIDE R18, R33, 0x2, R18 ;  /* 0x0000000221120825 */ /* 0x008fc600078e0212 */
[----:B------:R-:W3:Y:S04]  /*0910*/  @P4 LDG.E.U16 R31, desc[UR8][R16.64] ;  /* 0x00000008101f4981 */ /* 0x000ee8000c1e1500 */
[----:B------:R-:W5:Y:S01]  /*0920*/  @P0 LDG.E.U16 R32, desc[UR8][R18.64] ;  /* 0x0000000812200981 */ /* 0x000f62000c1e1500 */
[C---:B------:R-:W-:Y:S01]  /*0930*/  IMAD R34, R30.reuse, 0x2, R5 ;  /* 0x000000021e227824 */ /* 0x040fe200078e0205 */
[C---:B------:R-:W-:Y:S01]  /*0940*/  ISETP.GE.U32.AND P0, PT, R30.reuse, 0x80, PT ;  /* 0x000000801e00780c */ /* 0x040fe20003f06070 */
[----:B------:R-:W-:Y:S01]  /*0950*/  VIADD R30, R30, 0x80 ;  /* 0x000000801e1e7836 */ /* 0x000fe20000000000 */
[----:B------:R-:W-:-:S05]  /*0960*/  @P2 PRMT R27, RZ, 0x7610, R27 ;  /* 0x00007610ff1b2816 */ /* 0x000fca000000001b */
[----:B----4-:R0:W-:Y:S04]  /*0970*/  STS.U16 [R34+0x200], R27 ;  /* 0x0002001b22007388 */ /* 0x0101e80000000400 */
[----:B--2---:R0:W-:Y:S04]  /*0980*/  STS.U16 [R34+0x240], R29 ;  /* 0x0002401d22007388 */ /* 0x0041e80000000400 */
[----:B---3--:R0:W-:Y:S04]  /*0990*/  STS.U16 [R34+0x280], R31 ;  /* 0x0002801f22007388 */ /* 0x0081e80000000400 */
[----:B-----5:R0:W-:Y:S01]  /*09a0*/  STS.U16 [R34+0x2c0], R32 ;  /* 0x0002c02022007388 */ /* 0x0201e20000000400 */
[----:B------:R-:W-:Y:S05]  /*09b0*/  @!P0 BRA `(.L_x_4) ;  /* 0xfffffffc00588947 */ /* 0x000fea000383ffff */
[----:B------:R-:W-:Y:S05]  /*09c0*/  BSYNC.RECONVERGENT B0 ;  /* 0x0000000000007941 */ /* 0x000fea0003800200 */
.L_x_3:
[----:B------:R-:W1:Y:S01]  /*09d0*/  S2R R18, SR_LANEID ;  /* 0x0000000000127919 */ /* 0x000e620000000000 */
[----:B------:R-:W-:Y:S01]  /*09e0*/  NOP ;  /* 0x0000000000007918 */ /* 0x000fe20000000000 */
[----:B------:R-:W-:-:S06]  /*09f0*/  UIADD3 UR4, UPT, UPT, UR4, 0x10, URZ ;  /* 0x0000001004047890 */ /* 0x000fcc000fffe0ff */
[----:B------:R-:W-:Y:S02]  /*0a00*/  ISETP.LE.AND P0, PT, R26, UR4, PT ;  /* 0x000000041a007c0c */ /* 0x000fe4000bf03270 */
[--C-:B-1----:R-:W-:Y:S02]  /*0a10*/  SHF.R.U32.HI R16, RZ, 0x3, R18.reuse ;  /* 0x00000003ff107819 */ /* 0x102fe40000011612 */
[----:B------:R-:W-:Y:S02]  /*0a20*/  LOP3.LUT R17, R18, 0x7, RZ, 0xc0, !PT ;  /* 0x0000000712117812 */ /* 0x000fe400078ec0ff */
[----:B------:R-:W-:Y:S01]  /*0a30*/  SHF.R.U32.HI R18, RZ, 0x4, R18 ;  /* 0x00000004ff127819 */ /* 0x000fe20000011612 */
[C---:B------:R-:W-:Y:S02]  /*0a40*/  IMAD.SHL.U32 R21, R16.reuse, 0x8, RZ ;  /* 0x0000000810157824 */ /* 0x040fe400078e00ff */
[----:B------:R-:W-:Y:S02]  /*0a50*/  IMAD.SHL.U32 R20, R16, 0x8, RZ ;  /* 0x0000000810147824 */ /* 0x000fe400078e00ff */
[----:B------:R-:W-:Y:S01]  /*0a60*/  IMAD R19, R18, 0x8, R17 ;  /* 0x0000000812137824 */ /* 0x000fe200078e0211 */
[----:B------:R-:W-:-:S02]  /*0a70*/  LOP3.LUT R16, R21, 0x8, RZ, 0xe2, !PT ;  /* 0x0000000815107812 */ /* 0x000fc400078ee2ff */
[----:B------:R-:W-:Y:S02]  /*0a80*/  LOP3.LUT R17, R20, 0x8, R17, 0xe2, !PT ;  /* 0x0000000814117812 */ /* 0x000fe400078ee211 */
[----:B------:R-:W-:Y:S01]  /*0a90*/  SHF.L.U32 R18, R18, 0x3, RZ ;  /* 0x0000000312127819 */ /* 0x000fe200000006ff */
[----:B------:R-:W-:Y:S02]  /*0aa0*/  IMAD R19, R19, 0x10, R16 ;  /* 0x0000001013137824 */ /* 0x000fe400078e0210 */
[----:B------:R-:W-:Y:S02]  /*0ab0*/  VIADD R16, R5, 0x200 ;  /* 0x0000020005107836 */ /* 0x000fe40000000000 */
[----:B------:R-:W-:Y:S02]  /*0ac0*/  IMAD R18, R17, 0x10, R18 ;  /* 0x0000001011127824 */ /* 0x000fe400078e0212 */
[----:B------:R-:W-:-:S03]  /*0ad0*/  IMAD.U32 R20, R19, 0x2, R16 ;  /* 0x0000000213147824 */ /* 0x000fc600078e0010 */
[----:B------:R-:W-:-:S03]  /*0ae0*/  LEA R18, R18, R5, 0x1 ;  /* 0x0000000512127211 */ /* 0x000fc600078e08ff */
[----:B------:R-:W-:Y:S04]  /*0af0*/  LDSM.16.M88.4 R20, [R20] ;  /* 0x000000001414783b */ /* 0x000fe80000000200 */
[----:B------:R-:W1:Y:S02]  /*0b00*/  LDSM.16.M88.4 R16, [R18] ;  /* 0x000000001210783b */ /* 0x000e640000000200 */
[C---:B-1----:R-:W-:Y:S08]  /*0b10*/  HMMA.16816.F32 R8, R16.reuse, R20, R8 ;  /* 0x000000141008723c */ /* 0x042ff00000001808 */
[----:B------:R-:W-:Y:S01]  /*0b20*/  HMMA.16816.F32 R12, R16, R22, R12 ;  /* 0x00000016100c723c */ /* 0x000fe2000000180c */
[----:B------:R-:W-:Y:S01]  /*0b30*/  NOP ;  /* 0x0000000000007918 */ /* 0x000fe20000000000 */
[----:B------:R-:W-:-:S03]  /*0b40*/  NOP ;  /* 0x0000000000007918 */ /* 0x000fc60000000000 */
[----:B------:R-:W-:-:S15]  /*0b50*/  @!P0 BRA `(.L_x_5) ;  /* 0xfffffff400d08947 */ /* 0x000fde000383ffff */
.L_x_0:
[----:B------:R-:W1:Y:S01]  /*0b60*/  S2R R3, SR_LANEID ;  /* 0x0000000000037919 */ /* 0x000e620000000000 */
[----:B------:R-:W2:Y:S01]  /*0b70*/  S2UR UR6, SR_CgaCtaId ;  /* 0x00000000000679c3 */ /* 0x000ea20000008800 */
[----:B------:R-:W-:Y:S01]  /*0b80*/  VIADD R5, R5, 0x400 ;  /* 0x0000040005057836 */ /* 0x000fe20000000000 */
[----:B------:R-:W-:Y:S01]  /*0b90*/  UMOV UR4, 0x400 ;  /* 0x0000040000047882 */ /* 0x000fe20000000000 */
[----:B------:R-:W3:Y:S01]  /*0ba0*/  S2R R4, SR_TID.X ;  /* 0x0000000000047919 */ /* 0x000ee20000002100 */
[----:B------:R-:W4:Y:S04]  /*0bb0*/  LDCU UR7, c[0x0][0x398] ;  /* 0x00007300ff0777ac */ /* 0x000f280008000800 */
[----:B------:R-:W0:Y:S01]  /*0bc0*/  LDC R16, c[0x0][0x39c] ;  /* 0x0000e700ff107b82 */ /* 0x000e220000000800 */
[----:B--2---:R-:W-:Y:S01]  /*0bd0*/  ULEA UR4, UR6, UR4, 0x18 ;  /* 0x0000000406047291 */ /* 0x004fe2000f8ec0ff */
[----:B-1----:R-:W-:-:S02]  /*0be0*/  SHF.R.U32.HI R0, RZ, 0x2, R3 ;  /* 0x00000002ff007819 */ /* 0x002fc40000011603 */
[----:B------:R-:W-:Y:S02]  /*0bf0*/  LOP3.LUT R3, R3, 0x3, RZ, 0xc0, !PT ;  /* 0x0000000303037812 */ /* 0x000fe400078ec0ff */
[----:B---3--:R-:W-:-:S03]  /*0c00*/  LOP3.LUT R2, R4, 0xf, RZ, 0xc0, !PT ;  /* 0x0000000f04027812 */ /* 0x008fc600078ec0ff */
[----:B------:R-:W-:Y:S01]  /*0c10*/  IMAD R0, R0, 0x8, R3 ;  /* 0x0000000800007824 */ /* 0x000fe200078e0203 */
[----:B------:R-:W-:-:S03]  /*0c20*/  SHF.R.U32.HI R3, RZ, 0x4, R7 ;  /* 0x00000004ff037819 */ /* 0x000fc60000011607 */
[----:B------:R-:W-:Y:S01]  /*0c30*/  IMAD.U32 R5, R0, 0x8, R5 ;  /* 0x0000000800057824 */ /* 0x000fe200078e0005 */
[----:B------:R-:W-:Y:S01]  /*0c40*/  SHF.L.U32 R0, R4, 0x2, RZ ;  /* 0x0000000204007819 */ /* 0x000fe200000006ff */
[----:B------:R-:W-:Y:S02]  /*0c50*/  IMAD.IADD R24, R24, 0x1, R3 ;  /* 0x0000000118187824 */ /* 0x000fe400078e0203 */
[----:B------:R-:W-:Y:S01]  /*0c60*/  VIADD R4, R2, UR5 ;  /* 0x0000000502047c36 */ /* 0x000fe20008000000 */
[----:B------:R-:W-:Y:S01]  /*0c70*/  LOP3.LUT R0, R0, 0x3c, RZ, 0xc0, !PT ;  /* 0x0000003c00007812 */ /* 0x000fe200078ec0ff */
[----:B------:R-:W-:Y:S01]  /*0c80*/  IMAD R3, R3, 0x40, R6 ;  /* 0x0000004003037824 */ /* 0x000fe200078e0206 */
[----:B------:R1:W-:Y:S02]  /*0c90*/  STS.64 [R5], R8 ;  /* 0x0000000805007388 */ /* 0x0003e40000000a00 */
[-C--:B------:R-:W-:Y:S01]  /*0ca0*/  ISETP.GE.AND P0, PT, R4, R25.reuse, PT ;  /* 0x000000190400720c */ /* 0x080fe20003f06270 */
[----:B------:R-:W-:Y:S01]  /*0cb0*/  IMAD R25, R24, R25, UR5 ;  /* 0x0000000518197e24 */ /* 0x000fe2000f8e0219 */
[----:B------:R-:W-:Y:S01]  /*0cc0*/  IADD3 R0, PT, PT, R3, UR4, R0 ;  /* 0x0000000403007c10 */ /* 0x000fe2000fffe000 */
[----:B------:R1:W-:Y:S02]  /*0cd0*/  STS.64 [R5+0x200], R10 ;  /* 0x0002000a05007388 */ /* 0x0003e40000000a00 */
[----:B------:R-:W-:-:S02]  /*0ce0*/  IMAD.IADD R25, R2, 0x1, R25 ;  /* 0x0000000102197824 */ /* 0x000fc400078e0219 */
[----:B------:R1:W-:Y:S01]  /*0cf0*/  STS.64 [R5+0x20], R12 ;  /* 0x0000200c05007388 */ /* 0x0003e20000000a00 */
[----:B------:R-:W-:-:S03]  /*0d00*/  VIADD R0, R0, 0x400 ;  /* 0x0000040000007836 */ /* 0x000fc60000000000 */
[----:B------:R1:W-:Y:S01]  /*0d10*/  STS.64 [R5+0x220], R14 ;  /* 0x0002200e05007388 */ /* 0x0003e20000000a00 */
[----:B0---4-:R-:W-:-:S03]  /*0d20*/  NOP ;  /* 0x0000000000007918 */ /* 0x011fc60000000000 */
.L_x_6:
[C---:B------:R-:W-:Y:S01]  /*0d30*/  ISETP.GE.OR P1, PT, R24.reuse, UR7, P0 ;  /* 0x0000000718007c0c */ /* 0x040fe20008726670 */
[----:B------:R-:W-:-:S12]  /*0d40*/  VIADD R24, R24, 0x2 ;  /* 0x0000000218187836 */ /* 0x000fd80000000000 */
[----:B-1----:R0:W1:Y:S01]  /*0d50*/  @!P1 LDS R5, [R0] ;  /* 0x0000000000059984 */ /* 0x0020620000000800 */
[----:B------:R-:W2:Y:S01]  /*0d60*/  @!P1 LDC.64 R2, c[0x0][0x390] ;  /* 0x0000e400ff029b82 */ /* 0x000ea20000000a00 */
[----:B0-----:R-:W-:Y:S02]  /*0d70*/  VIADD R0, R0, 0x80 ;  /* 0x0000008000007836 */ /* 0x001fe40000000000 */
[----:B--2---:R-:W-:-:S04]  /*0d80*/  @!P1 IMAD.WIDE.U32 R2, R25, 0x4, R2 ;  /* 0x0000000419029825 */ /* 0x004fc800078e0002 */
[----:B------:R-:W-:Y:S01]  /*0d90*/  IMAD R25, R16, 0x2, R25 ;  /* 0x0000000210197824 */ /* 0x000fe200078e0219 */
[----:B-1----:R0:W-:Y:S01]  /*0da0*/  @!P1 STG.E desc[UR8][R2.64], R5 ;  /* 0x0000000502009986 */ /* 0x0021e2000c101908 */
[C---:B------:R-:W-:Y:S02]  /*0db0*/  ISETP.GE.U32.AND P1, PT, R7.reuse, 0xe0, PT ;  /* 0x000000e00700780c */ /* 0x040fe40003f26070 */
[----:B------:R-:W-:-:S11]  /*0dc0*/  IADD3 R7, PT, PT, R7, 0x20, RZ ;  /* 0x0000002007077810 */ /* 0x000fd60007ffe0ff */
[----:B0-----:R-:W-:Y:S05]  /*0dd0*/  @!P1 BRA `(.L_x_6) ;  /* 0xfffffffc00d49947 */ /* 0x001fea000383ffff */
[----:B------:R-:W-:Y:S05]  /*0de0*/  EXIT ;  /* 0x000000000000794d */ /* 0x000fea0003800000 */
.L_x_7:
[----:B------:R-:W-:-:S00]  /*0df0*/  BRA `(.L_x_7) ;  /* 0xfffffffc00fc7947 */ /* 0x000fc0000383ffff */
[----:B------:R-:W-:-:S00]  /*0e00*/  NOP ;  /* 0x0000000000007918 */ /* 0x000fc00000000000 */
[----:B------:R-:W-:-:S00]  /*0e10*/  NOP ;  /* 0x0000000000007918 */ /* 0x000fc00000000000 */
[----:B------:R-:W-:-:S00]  /*0e20*/  NOP ;  /* 0x0000000000007918 */ /* 0x000fc00000000000 */
[----:B------:R-:W-:-:S00]  /*0e30*/  NOP ;  /* 0x0000000000007918 */ /* 0x000fc00000000000 */
[----:B------:R-:W-:-:S00]  /*0e40*/  NOP ;  /* 0x0000000000007918 */ /* 0x000fc00000000000 */
[----:B------:R-:W-:-:S00]  /*0e50*/  NOP ;  /* 0x0000000000007918 */ /* 0x000fc00000000000 */
[----:B------:R-:W-:-:S00]  /*0e60*/  NOP ;  /* 0x0000000000007918 */ /* 0x000fc00000000000 */
[----:B------:R-:W-:-:S00]  /*0e70*/  NOP ;  /* 0x0000000000007918 */ /* 0x000fc00000000000 */
.L_x_14:


//--------------------- .text._Z12matmul_naivePK6__halfS1_Pfiii --------------------------
	.section	.text._Z12matmul_naivePK6__halfS1_Pfiii,"ax",@progbits
	.align	128
        .global         _Z12matmul_naivePK6__halfS1_Pfiii
        .type           _Z12matmul_naivePK6__halfS1_Pfiii,@function
        .size           _Z12matmul_naivePK6__halfS1_Pfiii,(.L_x_15 - _Z12matmul_naivePK6__halfS1_Pfiii)
        .other          _Z12matmul_naivePK6__halfS1_Pfiii,@"STO_CUDA_ENTRY STV_DEFAULT"
_Z12matmul_naivePK6__halfS1_Pfiii:
.text._Z12matmul_naivePK6__halfS1_Pfiii:
[----:B------:R-:W-:Y:S01]  /*0000*/  LDC R1, c[0x0][0x37c] ;  /* 0x0000df00ff017b82 */ /* 0x000fe20000000800 */
[----:B------:R-:W0:Y:S07]  /*0010*/  S2R R5, SR_TID.X ;  /* 0x0000000000057919 */ /* 0x000e2e0000002100 */
[----:B------:R-:W1:Y:S01]  /*0020*/  LDC R19, c[0x0][0x364] ;  /* 0x0000d900ff137b82 */ /* 0x000e620000000800 */
[----:B------:R-:W1:Y:S07]  /*0030*/  S2R R4, SR_TID.Y ;  /* 0x0000000000047919 */ /* 0x000e6e0000002200 */
[----:B------:R-:W0:Y:S08]  /*0040*/  S2UR UR5, SR_CTAID.X ;  /* 0x00000000000579c3 */ /* 0x000e300000002500 */
[----:B------:R-:W0:Y:S08]  /*0050*/  LDC R0, c[0x0][0x360] ;  /* 0x0000d800ff007b82 */ /* 0x000e300000000800 */
[----:B------:R-:W1:Y:S08]  /*0060*/  S2UR UR4, SR_CTAID.Y ;  /* 0x00000000000479c3 */ /* 0x000e700000002600 */
[----:B------:R-:W2:Y:S01]  /*0070*/  LDC.64 R2, c[0x0][0x398] ;  /* 0x0000e600ff027b82 */ /* 0x000ea20000000a00 */
[----:B0-----:R-:W-:-:S02]  /*0080*/  IMAD R0, R0, UR5, R5 ;  /* 0x0000000500007c24 */ /* 0x001fc4000f8e0205 */
[----:B-1----:R-:W-:-:S03]  /*0090*/  IMAD R19, R19, UR4, R4 ;  /* 0x0000000413137c24 */ /* 0x002fc6000f8e0204 */
[----:B--2---:R-:W-:-:S04]  /*00a0*/  ISETP.GE.AND P0, PT, R0, R3, PT ;  /* 0x000000030000720c */ /* 0x004fc80003f06270 */
[----:B------:R-:W-:-:S13]  /*00b0*/  ISETP.GE.OR P0, PT, R19, R2, P0 ;  /* 0x000000021300720c */ /* 0x000fda0000706670 */
[----:B------:R-:W-:Y:S05]  /*00c0*/  @P0 EXIT ;  /* 0x000000000000094d */ /* 0x000fea0003800000 */
[----:B------:R-:W0:Y:S01]  /*00d0*/  LDCU UR5, c[0x0][0x3a0] ;  /* 0x00007400ff0577ac */ /* 0x000e220008000800 */
[----:B------:R-:W-:Y:S01]  /*00e0*/  HFMA2 R23, -RZ, RZ, 0, 0 ;  /* 0x00000000ff177431 */ /* 0x000fe200000001ff */
[----:B------:R-:W1:Y:S01]  /*00f0*/  LDCU.64 UR8, c[0x0][0x358] ;  /* 0x00006b00ff0877ac */ /* 0x000e620008000a00 */
[----:B0-----:R-:W-:-:S09]  /*0100*/  UISETP.GE.AND UP0, UPT, UR5, 0x1, UPT ;  /* 0x000000010500788c */ /* 0x001fd2000bf06270 */
[----:B-1----:R-:W-:Y:S05]  /*0110*/  BRA.U !UP0, `(.L_x_8) ;  /* 0x0000000908587547 */ /* 0x002fea000b800000 */
[----:B------:R-:W-:Y:S02]  /*0120*/  UISETP.GE.U32.AND UP1, UPT, UR5, 0x8, UPT ;  /* 0x000000080500788c */ /* 0x000fe4000bf26070 */
[----:B------:R-:W-:Y:S01]  /*0130*/  IMAD R18, R19, UR5, RZ ;  /* 0x0000000513127c24 */ /* 0x000fe2000f8e02ff */
[----:B------:R-:W-:Y:S01]  /*0140*/  ULOP3.LUT UR6, UR5, 0x7, URZ, 0xc0, !UPT ;  /* 0x0000000705067892 */ /* 0x000fe2000f8ec0ff */
[----:B------:R-:W-:Y:S01]  /*0150*/  MOV R23, RZ ;  /* 0x000000ff00177202 */ /* 0x000fe20000000f00 */
[----:B------:R-:W-:Y:S02]  /*0160*/  UMOV UR4, URZ ;  /* 0x000000ff00047c82 */ /* 0x000fe40008000000 */
[----:B------:R-:W-:Y:S02]  /*0170*/  UISETP.NE.AND UP0, UPT, UR6, URZ, UPT ;  /* 0x000000ff0600728c */ /* 0x000fe4000bf05270 */
[----:B------:R-:W-:Y:S09]  /*0180*/  BRA.U !UP1, `(.L_x_9) ;  /* 0x0000000109fc7547 */ /* 0x000ff2000b800000 */
[----:B------:R-:W0:Y:S01]  /*0190*/  LDC.64 R4, c[0x0][0x380] ;  /* 0x0000e000ff047b82 */ /* 0x000e220000000a00 */
[----:B------:R-:W-:Y:S01]  /*01a0*/  ULOP3.LUT UR4, UR5, 0x7ffffff8, URZ, 0xc0, !UPT ;  /* 0x7ffffff805047892 */ /* 0x000fe2000f8ec0ff */
[----:B------:R-:W-:Y:S02]  /*01b0*/  MOV R23, RZ ;  /* 0x000000ff00177202 */ /* 0x000fe40000000f00 */
[----:B------:R-:W-:Y:S01]  /*01c0*/  MOV R2, R0 ;  /* 0x0000000000027202 */ /* 0x000fe20000000f00 */
[----:B------:R-:W-:Y:S01]  /*01d0*/  UIADD3 UR7, UPT, UPT, -UR4, URZ, URZ ;  /* 0x000000ff04077290 */ /* 0x000fe2000fffe1ff */
[----:B0-----:R-:W-:-:S03]  /*01e0*/  IMAD.WIDE.U32 R4, R18, 0x2, R4 ;  /* 0x0000000212047825 */ /* 0x001fc600078e0004 */
[----:B------:R-:W-:-:S04]  /*01f0*/  IADD3 R4, P0, PT, R4, 0x8, RZ ;  /* 0x0000000804047810 */ /* 0x000fc80007f1e0ff */
[----:B------:R-:W-:-:S09]  /*0200*/  IADD3.X R5, PT, PT, RZ, R5, RZ, P0, !PT ;  /* 0x00000005ff057210 */ /* 0x000fd200007fe4ff */
.L_x_10:
[----:B------:R-:W0:Y:S01]  /*0210*/  LDC.64 R14, c[0x0][0x388] ;  /* 0x0000e200ff0e7b82 */ /* 0x000e220000000a00 */
[----:B------:R-:W2:Y:S04]  /*0220*/  LDG.E.U16 R20, desc[UR8][R4.64+-0x8] ;  /* 0xfffff80804147981 */ /* 0x000ea8000c1e1500 */
[----:B------:R-:W3:Y:S04]  /*0230*/  LDG.E.U16 R21, desc[UR8][R4.64+-0x6] ;  /* 0xfffffa0804157981 */ /* 0x000ee8000c1e1500 */
[----:B------:R-:W4:Y:S04]  /*0240*/  LDG.E.U16 R24, desc[UR8][R4.64+-0x4] ;  /* 0xfffffc0804187981 */ /* 0x000f28000c1e1500 */
[----:B------:R-:W5:Y:S04]  /*0250*/  LDG.E.U16 R27, desc[UR8][R4.64+-0x2] ;  /* 0xfffffe08041b7981 */ /* 0x000f68000c1e1500 */
[----:B------:R-:W5:Y:S04]  /*0260*/  LDG.E.U16 R26, desc[UR8][R4.64] ;  /* 0x00000008041a7981 */ /* 0x000f68000c1e1500 */
[----:B------:R-:W5:Y:S01]  /*0270*/  LDG.E.U16 R28, desc[UR8][R4.64+0x2] ;  /* 0x00000208041c7981 */ /* 0x000f62000c1e1500 */
[----:B0-----:R-:W-:-:S05]  /*0280*/  IMAD.WIDE R14, R2, 0x2, R14 ;  /* 0x00000002020e7825 */ /* 0x001fca00078e020e */
[----:B------:R0:W5:Y:S01]  /*0290*/  LDG.E.U16 R22, desc[UR8][R14.64] ;  /* 0x000000080e167981 */ /* 0x000162000c1e1500 */
[----:B------:R-:W-:-:S05]  /*02a0*/  IMAD.WIDE R16, R3, 0x2, R14 ;  /* 0x0000000203107825 */ /* 0x000fca00078e020e */
[----:B------:R1:W5:Y:S01]  /*02b0*/  LDG.E.U16 R25, desc[UR8][R16.64] ;  /* 0x0000000810197981 */ /* 0x000362000c1e1500 */
[----:B------:R-:W-:-:S04]  /*02c0*/  IMAD.WIDE R10, R3, 0x2, R16 ;  /* 0x00000002030a7825 */ /* 0x000fc800078e0210 */
[C---:B------:R-:W-:Y:S02]  /*02d0*/  IMAD.WIDE R8, R3.reuse, 0x2, R10 ;  /* 0x0000000203087825 */ /* 0x040fe400078e020a */
[----:B------:R-:W5:Y:S02]  /*02e0*/  LDG.E.U16 R10, desc[UR8][R10.64] ;  /* 0x000000080a0a7981 */ /* 0x000f64000c1e1500 */
[C---:B------:R-:W-:Y:S02]  /*02f0*/  IMAD.WIDE R6, R3.reuse, 0x2, R8 ;  /* 0x0000000203067825 */ /* 0x040fe400078e0208 */
[----:B------:R-:W5:Y:S02]  /*0300*/  LDG.E.U16 R8, desc[UR8][R8.64] ;  /* 0x0000000808087981 */ /* 0x000f64000c1e1500 */
[C---:B------:R-:W-:Y:S02]  /*0310*/  IMAD.WIDE R12, R3.reuse, 0x2, R6 ;  /* 0x00000002030c7825 */ /* 0x040fe400078e0206 */
[----:B------:R-:W5:Y:S04]  /*0320*/  LDG.E.U16 R11, desc[UR8][R4.64+0x4] ;  /* 0x00000408040b7981 */ /* 0x000f68000c1e1500 */
[----:B------:R-:W5:Y:S01]  /*0330*/  LDG.E.U16 R6, desc[UR8][R6.64] ;  /* 0x0000000806067981 */ /* 0x000f62000c1e1500 */
[----:B0-----:R-:W-:-:S03]  /*0340*/  IMAD.WIDE R14, R3, 0x2, R12 ;  /* 0x00000002030e7825 */ /* 0x001fc600078e020c */
[----:B------:R-:W5:Y:S01]  /*0350*/  LDG.E.U16 R12, desc[UR8][R12.64] ;  /* 0x000000080c0c7981 */ /* 0x000f62000c1e1500 */
[----:B-1----:R-:W-:-:S03]  /*0360*/  IMAD.WIDE R16, R3, 0x2, R14 ;  /* 0x0000000203107825 */ /* 0x002fc600078e020e */
[----:B------:R0:W5:Y:S04]  /*0370*/  LDG.E.U16 R9, desc[UR8][R4.64+0x6] ;  /* 0x0000060804097981 */ /* 0x000168000c1e1500 */
[----:B------:R-:W5:Y:S04]  /*0380*/  LDG.E.U16 R14, desc[UR8][R14.64] ;  /* 0x000000080e0e7981 */ /* 0x000f68000c1e1500 */
[----:B------:R-:W5:Y:S01]  /*0390*/  LDG.E.U16 R16, desc[UR8][R16.64] ;  /* 0x0000000810107981 */ /* 0x000f62000c1e1500 */
[----:B------:R-:W-:-:S04]  /*03a0*/  UIADD3 UR7, UPT, UPT, UR7, 0x8, URZ ;  /* 0x0000000807077890 */ /* 0x000fc8000fffe0ff */
[----:B------:R-:W-:Y:S01]  /*03b0*/  UISETP.NE.AND UP1, UPT, UR7, URZ, UPT ;  /* 0x000000ff0700728c */ /* 0x000fe2000bf25270 */
[----:B0-----:R-:W-:Y:S02]  /*03c0*/  IADD3 R4, P0, PT, R4, 0x10, RZ ;  /* 0x0000001004047810 */ /* 0x001fe40007f1e0ff */
[----:B------:R-:W-:Y:S02]  /*03d0*/  LEA R2, R3, R2, 0x3 ;  /* 0x0000000203027211 */ /* 0x000fe400078e18ff */
[----:B------:R-:W-:Y:S01]  /*03e0*/  IADD3.X R5, PT, PT, RZ, R5, RZ, P0, !PT ;  /* 0x00000005ff057210 */ /* 0x000fe200007fe4ff */
[----:B--2---:R-:W-:Y:S02]  /*03f0*/  HADD2.F32 R20, -RZ, R20.H0_H0 ;  /* 0x20000014ff147230 */ /* 0x004fe40000004100 */
[----:B---3--:R-:W-:Y:S02]  /*0400*/  HADD2.F32 R21, -RZ, R21.H0_H0 ;  /* 0x20000015ff157230 */ /* 0x008fe40000004100 */
[----:B----4-:R-:W-:-:S02]  /*0410*/  HADD2.F32 R7, -RZ, R24.H0_H0 ;  /* 0x20000018ff077230 */ /* 0x010fc40000004100 */
[----:B-----5:R-:W-:-:S05]  /*0420*/  HADD2.F32 R22, -RZ, R22.H0_H0 ;  /* 0x20000016ff167230 */ /* 0x020fca0000004100 */
[----:B------:R-:W-:Y:S01]  /*0430*/  FFMA R20, R20, R22, R23 ;  /* 0x0000001614147223 */ /* 0x000fe20000000017 */
[----:B------:R-:W-:Y:S02]  /*0440*/  HADD2.F32 R25, -RZ, R25.H0_H0 ;  /* 0x20000019ff197230 */ /* 0x000fe40000004100 */
[----:B------:R-:W-:-:S03]  /*0450*/  HADD2.F32 R22, -RZ, R27.H0_H0 ;  /* 0x2000001bff167230 */ /* 0x000fc60000004100 */
        /* <DEDUP_REMOVED lines=10> */
[----:B------:R-:W-:-:S03]  /*0500*/  HADD2.F32 R11, -RZ, R11.H0_H0 ;  /* 0x2000000bff0b7230 */ /* 0x000fc60000004100 */
[----:B------:R-:W-:Y:S01]  /*0510*/  FFMA R6, R13, R12, R6 ;  /* 0x0000000c0d067223 */ /* 0x000fe20000000006 */
[----:B------:R-:W-:Y:S02]  /*0520*/  HADD2.F32 R14, -RZ, R14.H0_H0 ;  /* 0x2000000eff0e7230 */ /* 0x000fe40000004100 */
[----:B------:R-:W-:Y:S02]  /*0530*/  HADD2.F32 R9, -RZ, R9.H0_H0 ;  /* 0x20000009ff097230 */ /* 0x000fe40000004100 */
[----:B------:R-:W-:Y:S02]  /*0540*/  HADD2.F32 R16, -RZ, R16.H0_H0 ;  /* 0x20000010ff107230 */ /* 0x000fe40000004100 */
[----:B------:R-:W-:-:S04]  /*0550*/  FFMA R6, R11, R14, R6 ;  /* 0x0000000e0b067223 */ /* 0x000fc80000000006 */
[----:B------:R-:W-:Y:S01]  /*0560*/  FFMA R23, R9, R16, R6 ;  /* 0x0000001009177223 */ /* 0x000fe20000000006 */
[----:B------:R-:W-:Y:S06]  /*0570*/  BRA.U UP1, `(.L_x_10) ;  /* 0xfffffffd01247547 */ /* 0x000fec000b83ffff */
.L_x_9:
[----:B------:R-:W-:Y:S05]  /*0580*/  BRA.U !UP0, `(.L_x_8) ;  /* 0x00000005083c7547 */ /* 0x000fea000b800000 */
[----:B------:R-:W-:Y:S02]  /*0590*/  UISETP.GE.U32.AND UP0, UPT, UR6, 0x4, UPT ;  /* 0x000000040600788c */ /* 0x000fe4000bf06070 */
[----:B------:R-:W-:-:S04]  /*05a0*/  ULOP3.LUT UR7, UR5, 0x3, URZ, 0xc0, !UPT ;  /* 0x0000000305077892 */ /* 0x000fc8000f8ec0ff */
[----:B------:R-:W-:-:S03]  /*05b0*/  UISETP.NE.AND UP1, UPT, UR7, URZ, UPT ;  /* 0x000000ff0700728c */ /* 0x000fc6000bf25270 */
[----:B------:R-:W-:Y:S08]  /*05c0*/  BRA.U !UP0, `(.L_x_11) ;  /* 0x00000001088c7547 */ /* 0x000ff0000b800000 */
[----:B------:R-:W0:Y:S01]  /*05d0*/  LDC.64 R10, c[0x0][0x388] ;  /* 0x0000e200ff0a7b82 */ /* 0x000e220000000a00 */
[----:B------:R-:W1:Y:S01]  /*05e0*/  LDCU.64 UR10, c[0x0][0x380] ;  /* 0x00007000ff0a77ac */ /* 0x000e620008000a00 */
[----:B------:R-:W-:Y:S01]  /*05f0*/  IMAD R7, R3, UR4, R0 ;  /* 0x0000000403077c24 */ /* 0x000fe2000f8e0200 */
[C---:B------:R-:W-:Y:S02]  /*0600*/  IADD3 R5, PT, PT, R18.reuse, UR4, RZ ;  /* 0x0000000412057c10 */ /* 0x040fe4000fffe0ff */
[----:B------:R-:W-:-:S03]  /*0610*/  IADD3 R2, P0, PT, R18, UR4, RZ ;  /* 0x0000000412027c10 */ /* 0x000fc6000ff1e0ff */
[----:B------:R-:W2:Y:S01]  /*0620*/  LDC.64 R8, c[0x0][0x380] ;  /* 0x0000e000ff087b82 */ /* 0x000ea20000000a00 */
[----:B0-----:R-:W-:-:S04]  /*0630*/  IMAD.WIDE R10, R7, 0x2, R10 ;  /* 0x00000002070a7825 */ /* 0x001fc800078e020a */
[----:B------:R-:W-:Y:S02]  /*0640*/  IMAD.WIDE R12, R3, 0x2, R10 ;  /* 0x00000002030c7825 */ /* 0x000fe400078e020a */
[----:B------:R-:W3:Y:S02]  /*0650*/  LDG.E.U16 R10, desc[UR8][R10.64] ;  /* 0x000000080a0a7981 */ /* 0x000ee4000c1e1500 */
[----:B--2---:R-:W-:Y:S01]  /*0660*/  IMAD.WIDE.U32 R8, R5, 0x2, R8 ;  /* 0x0000000205087825 */ /* 0x004fe200078e0008 */
[----:B------:R-:W-:Y:S02]  /*0670*/  IADD3.X R5, PT, PT, RZ, RZ, RZ, P0, !PT ;  /* 0x000000ffff057210 */ /* 0x000fe400007fe4ff */
[C---:B-1----:R-:W-:Y:S01]  /*0680*/  LEA R4, P0, R2.reuse, UR10, 0x1 ;  /* 0x0000000a02047c11 */ /* 0x042fe2000f8008ff */
[----:B------:R-:W-:Y:S02]  /*0690*/  IMAD.WIDE R14, R3, 0x2, R12 ;  /* 0x00000002030e7825 */ /* 0x000fe400078e020c */
[----:B------:R-:W2:Y:S01]  /*06a0*/  LDG.E.U16 R8, desc[UR8][R8.64] ;  /* 0x0000000808087981 */ /* 0x000ea2000c1e1500 */
[----:B------:R-:W-:-:S03]  /*06b0*/  LEA.HI.X R5, R2, UR11, R5, 0x1, P0 ;  /* 0x0000000b02057c11 */ /* 0x000fc600080f0c05 */
[----:B------:R-:W4:Y:S01]  /*06c0*/  LDG.E.U16 R12, desc[UR8][R12.64] ;  /* 0x000000080c0c7981 */ /* 0x000f22000c1e1500 */
[----:B------:R-:W-:-:S03]  /*06d0*/  IMAD.WIDE R6, R3, 0x2, R14 ;  /* 0x0000000203067825 */ /* 0x000fc600078e020e */
[----:B------:R-:W5:Y:S04]  /*06e0*/  LDG.E.U16 R16, desc[UR8][R4.64+0x2] ;  /* 0x0000020804107981 */ /* 0x000f68000c1e1500 */
[----:B------:R-:W5:Y:S04]  /*06f0*/  LDG.E.U16 R17, desc[UR8][R4.64+0x4] ;  /* 0x0000040804117981 */ /* 0x000f68000c1e1500 */
[----:B------:R-:W5:Y:S04]  /*0700*/  LDG.E.U16 R14, desc[UR8][R14.64] ;  /* 0x000000080e0e7981 */ /* 0x000f68000c1e1500 */
[----:B------:R-:W5:Y:S04]  /*0710*/  LDG.E.U16 R20, desc[UR8][R4.64+0x6] ;  /* 0x0000060804147981 */ /* 0x000f68000c1e1500 */
[----:B------:R-:W5:Y:S01]  /*0720*/  LDG.E.U16 R6, desc[UR8][R6.64] ;  /* 0x0000000806067981 */ /* 0x000f62000c1e1500 */
[----:B------:R-:W-:Y:S01]  /*0730*/  UIADD3 UR4, UPT, UPT, UR4, 0x4, URZ ;  /* 0x0000000404047890 */ /* 0x000fe2000fffe0ff */
[----:B--2---:R-:W-:-:S02]  /*0740*/  HADD2.F32 R2, -RZ, R8.H0_H0 ;  /* 0x20000008ff027230 */ /* 0x004fc40000004100 */
[----:B---3--:R-:W-:Y:S02]  /*0750*/  HADD2.F32 R8, -RZ, R10.H0_H0 ;  /* 0x2000000aff087230 */ /* 0x008fe40000004100 */
[----:B----4-:R-:W-:-:S03]  /*0760*/  HADD2.F32 R10, -RZ, R12.H0_H0 ;  /* 0x2000000cff0a7230 */ /* 0x010fc60000004100 */
[----:B------:R-:W-:Y:S01]  /*0770*/  FFMA R2, R2, R8, R23 ;  /* 0x0000000802027223 */ /* 0x000fe20000000017 */
[----:B-----5:R-:W-:Y:S02]  /*0780*/  HADD2.F32 R9, -RZ, R16.H0_H0 ;  /* 0x20000010ff097230 */ /* 0x020fe40000004100 */
[----:B------:R-:W-:-:S03]  /*0790*/  HADD2.F32 R17, -RZ, R17.H0_H0 ;  /* 0x20000011ff117230 */ /* 0x000fc60000004100 */
[----:B------:R-:W-:Y:S01]  /*07a0*/  FFMA R2, R9, R10, R2 ;  /* 0x0000000a09027223 */ /* 0x000fe20000000002 */
[----:B------:R-:W-:Y:S02]  /*07b0*/  HADD2.F32 R8, -RZ, R14.H0_H0 ;  /* 0x2000000eff087230 */ /* 0x000fe40000004100 */
[----:B------:R-:W-:-:S03]  /*07c0*/  HADD2.F32 R23, -RZ, R20.H0_H0 ;  /* 0x20000014ff177230 */ /* 0x000fc60000004100 */
[----:B------:R-:W-:Y:S01]  /*07d0*/  FFMA R2, R17, R8, R2 ;  /* 0x0000000811027223 */ /* 0x000fe20000000002 */
[----:B------:R-:W-:-:S05]  /*07e0*/  HADD2.F32 R6, -RZ, R6.H0_H0 ;  /* 0x20000006ff067230 */ /* 0x000fca0000004100 */
[----:B------:R-:W-:-:S07]  /*07f0*/  FFMA R23, R23, R6, R2 ;  /* 0x0000000617177223 */ /* 0x000fce0000000002 */
.L_x_11:
[----:B------:R-:W-:Y:S05]  /*0800*/  BRA.U !UP1, `(.L_x_8) ;  /* 0x00000001099c7547 */ /* 0x000fea000b800000 */
[----:B------:R-:W-:Y:S02]  /*0810*/  UISETP.NE.AND UP0, UPT, UR7, 0x1, UPT ;  /* 0x000000010700788c */ /* 0x000fe4000bf05270 */
[----:B------:R-:W-:-:S04]  /*0820*/  ULOP3.LUT UR5, UR5, 0x1, URZ, 0xc0, !UPT ;  /* 0x0000000105057892 */ /* 0x000fc8000f8ec0ff */
[----:B------:R-:W-:-:S03]  /*0830*/  UISETP.NE.U32.AND UP1, UPT, UR5, 0x1, UPT ;  /* 0x000000010500788c */ /* 0x000fc6000bf25070 */
[----:B------:R-:W-:Y:S08]  /*0840*/  BRA.U !UP0, `(.L_x_12) ;  /* 0x00000001085c7547 */ /* 0x000ff0000b800000 */
[----:B------:R-:W0:Y:S01]  /*0850*/  LDC.64 R6, c[0x0][0x388] ;  /* 0x0000e200ff067b82 */ /* 0x000e220000000a00 */
[----:B------:R-:W1:Y:S01]  /*0860*/  LDCU.64 UR6, c[0x0][0x380] ;  /* 0x00007000ff0677ac */ /* 0x000e620008000a00 */
[C---:B------:R-:W-:Y:S01]  /*0870*/  IADD3 R9, PT, PT, R18.reuse, UR4, RZ ;  /* 0x0000000412097c10 */ /* 0x040fe2000fffe0ff */
[----:B------:R-:W-:Y:S01]  /*0880*/  IMAD R11, R3, UR4, R0 ;  /* 0x00000004030b7c24 */ /* 0x000fe2000f8e0200 */
[----:B------:R-:W-:-:S04]  /*0890*/  IADD3 R2, P0, PT, R18, UR4, RZ ;  /* 0x0000000412027c10 */ /* 0x000fc8000ff1e0ff */
[----:B------:R-:W2:Y:S01]  /*08a0*/  LDC.64 R4, c[0x0][0x380] ;  /* 0x0000e000ff047b82 */ /* 0x000ea20000000a00 */
[----:B0-----:R-:W-:-:S04]  /*08b0*/  IMAD.WIDE R6, R11, 0x2, R6 ;  /* 0x000000020b067825 */ /* 0x001fc800078e0206 */
[----:B------:R-:W-:Y:S02]  /*08c0*/  IMAD.WIDE R10, R3, 0x2, R6 ;  /* 0x00000002030a7825 */ /* 0x000fe400078e0206 */
[----:B------:R-:W3:Y:S02]  /*08d0*/  LDG.E.U16 R6, desc[UR8][R6.64] ;  /* 0x0000000806067981 */ /* 0x000ee4000c1e1500 */
[----:B--2---:R-:W-:Y:S01]  /*08e0*/  IMAD.WIDE.U32 R4, R9, 0x2, R4 ;  /* 0x0000000209047825 */ /* 0x004fe200078e0004 */
[----:B------:R-:W-:Y:S01]  /*08f0*/  IADD3.X R9, PT, PT, RZ, RZ, RZ, P0, !PT ;  /* 0x000000ffff097210 */ /* 0x000fe200007fe4ff */
[----:B------:R-:W2:Y:S01]  /*0900*/  LDG.E.U16 R10, desc[UR8][R10.64] ;  /* 0x000000080a0a7981 */ /* 0x000ea2000c1e1500 */
[----:B-1----:R-:W-:-:S03]  /*0910*/  LEA R8, P0, R2, UR6, 0x1 ;  /* 0x0000000602087c11 */ /* 0x002fc6000f8008ff */
[----:B------:R-:W4:Y:S01]  /*0920*/  LDG.E.U16 R4, desc[UR8][R4.64] ;  /* 0x0000000804047981 */ /* 0x000f22000c1e1500 */
[----:B------:R-:W-:-:S05]  /*0930*/  LEA.HI.X R9, R2, UR7, R9, 0x1, P0 ;  /* 0x0000000702097c11 */ /* 0x000fca00080f0c09 */
[----:B------:R-:W5:Y:S01]  /*0940*/  LDG.E.U16 R8, desc[UR8][R8.64+0x2] ;  /* 0x0000020808087981 */ /* 0x000f62000c1e1500 */
[----:B------:R-:W-:Y:S01]  /*0950*/  UIADD3 UR4, UPT, UPT, UR4, 0x2, URZ ;  /* 0x0000000204047890 */ /* 0x000fe2000fffe0ff */
[----:B---3--:R-:W-:Y:S02]  /*0960*/  HADD2.F32 R12, -RZ, R6.H0_H0 ;  /* 0x20000006ff0c7230 */ /* 0x008fe40000004100 */
[----:B--2---:R-:W-:Y:S02]  /*0970*/  HADD2.F32 R14, -RZ, R10.H0_H0 ;  /* 0x2000000aff0e7230 */ /* 0x004fe40000004100 */
[----:B----4-:R-:W-:-:S05]  /*0980*/  HADD2.F32 R2, -RZ, R4.H0_H0 ;  /* 0x20000004ff027230 */ /* 0x010fca0000004100 */
[----:B------:R-:W-:Y:S01]  /*0990*/  FFMA R2, R2, R12, R23 ;  /* 0x0000000c02027223 */ /* 0x000fe20000000017 */
[----:B-----5:R-:W-:-:S05]  /*09a0*/  HADD2.F32 R13, -RZ, R8.H0_H0 ;  /* 0x20000008ff0d7230 */ /* 0x020fca0000004100 */
[----:B------:R-:W-:-:S07]  /*09b0*/  FFMA R23, R13, R14, R2 ;  /* 0x0000000e0d177223 */ /* 0x000fce0000000002 */
.L_x_12:
[----:B------:R-:W-:Y:S05]  /*09c0*/  BRA.U UP1, `(.L_x_8) ;  /* 0x00000001012c7547 */ /* 0x000fea000b800000 */
[----:B------:R-:W0:Y:S01]  /*09d0*/  LDC.64 R4, c[0x0][0x380] ;  /* 0x0000e000ff047b82 */ /* 0x000e220000000a00 */
[----:B------:R-:W-:Y:S01]  /*09e0*/  IADD3 R9, PT, PT, R18, UR4, RZ ;  /* 0x0000000412097c10 */ /* 0x000fe2000fffe0ff */
[----:B------:R-:W-:-:S06]  /*09f0*/  IMAD R11, R3, UR4, R0 ;  /* 0x00000004030b7c24 */ /* 0x000fcc000f8e0200 */
[----:B------:R-:W1:Y:S01]  /*0a00*/  LDC.64 R6, c[0x0][0x388] ;  /* 0x0000e200ff067b82 */ /* 0x000e620000000a00 */
[----:B0-----:R-:W-:-:S06]  /*0a10*/  IMAD.WIDE.U32 R4, R9, 0x2, R4 ;  /* 0x0000000209047825 */ /* 0x001fcc00078e0004 */
[----:B------:R-:W2:Y:S01]  /*0a20*/  LDG.E.U16 R4, desc[UR8][R4.64] ;  /* 0x0000000804047981 */ /* 0x000ea2000c1e1500 */
[----:B-1----:R-:W-:-:S06]  /*0a30*/  IMAD.WIDE R6, R11, 0x2, R6 ;  /* 0x000000020b067825 */ /* 0x002fcc00078e0206 */
[----:B------:R-:W3:Y:S01]  /*0a40*/  LDG.E.U16 R6, desc[UR8][R6.64] ;  /* 0x0000000806067981 */ /* 0x000ee2000c1e1500 */
[----:B--2---:R-:W-:Y:S02]  /*0a50*/  HADD2.F32 R2, -RZ, R4.H0_H0 ;  /* 0x20000004ff027230 */ /* 0x004fe40000004100 */
[----:B---3--:R-:W-:-:S05]  /*0a60*/  HADD2.F32 R8, -RZ, R6.H0_H0 ;  /* 0x20000006ff087230 */ /* 0x008fca0000004100 */
[----:B------:R-:W-:-:S07]  /*0a70*/  FFMA R23, R2, R8, R23 ;  /* 0x0000000802177223 */ /* 0x000fce0000000017 */
.L_x_8:
[----:B------:R-:W0:Y:S01]  /*0a80*/  LDC.64 R4, c[0x0][0x390] ;  /* 0x0000e400ff047b82 */ /* 0x000e220000000a00 */
[----:B------:R-:W-:-:S04]  /*0a90*/  IMAD R3, R19, R3, R0 ;  /* 0x0000000313037224 */ /* 0x000fc800078e0200 */
[----:B0-----:R-:W-:-:S05]  /*0aa0*/  IMAD.WIDE R2, R3, 0x4, R4 ;  /* 0x0000000403027825 */ /* 0x001fca00078e0204 */
[----:B------:R-:W-:Y:S01]  /*0ab0*/  STG.E desc[UR8][R2.64], R23 ;  /* 0x0000001702007986 */ /* 0x000fe2000c101908 */
[----:B------:R-:W-:Y:S05]  /*0ac0*/  EXIT ;  /* 0x000000000000794d */ /* 0x000fea0003800000 */
.L_x_13:
        /* <DEDUP_REMOVED lines=11> */
.L_x_15:


//--------------------- .nv.shared._Z15matmul_wmma_optPK6__halfS1_Pfiii --------------------------
	.section	.nv.shared._Z15matmul_wmma_optPK6__halfS1_Pfiii,"aw",@nobits
	.sectionflags	@""
	.align	16
	.zero		1024


//--------------------- .nv.shared.reserved.0     --------------------------
	.section	.nv.shared.reserved.0,"aw",@nobits
	.weak		__nv_reservedSMEM_offset_0_alias
	.size		__nv_reservedSMEM_offset_0_alias, 0, 64
	.other		__nv_reservedSMEM_offset_0_alias,@"STO_CUDA_RESERVED_SHARED STV_DEFAULT"
__nv_reservedSMEM_offset_0_alias:
	.zero		0
	.zero		64


//--------------------- .nv.shared._Z12matmul_naivePK6__halfS1_Pfiii --------------------------
	.section	.nv.shared._Z12matmul_naivePK6__halfS1_Pfiii,"aw",@nobits
	.sectionflags	@""
	.align	16
	.zero		1024


//--------------------- .nv.constant0._Z15matmul_wmma_optPK6__halfS1_Pfiii --------------------------
	.section	.nv.constant0._Z15matmul_wmma_optPK6__halfS1_Pfiii,"a",@progbits
	.sectionflags	@""
	.align	4
.nv.constant0._Z15matmul_wmma_optPK6__halfS1_Pfiii:
	.zero		932


//--------------------- .nv.constant0._Z12matmul_naivePK6__halfS1_Pfiii --------------------------
	.section	.nv.constant0._Z12matmul_naivePK6__halfS1_Pfiii,"a",@progbits
	.sectionflags	@""
	.align	4
.nv.constant0._Z12matmul_naivePK6__halfS1_Pfiii:
	.zero		932


//--------------------- SYMBOLS --------------------------

	.type		.nv.reservedSmem.offset0,@object
	.size		.nv.reservedSmem.offset0,0x4
	.type		.nv.reservedSmem.cap,@object
	.size		.nv.reservedSmem.cap,0x4
